	.target	sm_100a

	.elftype	@"ET_EXEC"


//--------------------- .note.nv.tkinfo           --------------------------
	.section	.note.nv.tkinfo,"",@"SHT_NOTE"
	.sectionflags	@"SHF_NOTE_NV_TKINFO"
	.tkinfo
        /*0018*/ 	.word	0x00000002
        /*0030*/ 	.string	""
        /*0030*/ 	.string	"ptxas"
        /*0030*/ 	.string	"Cuda compilation tools, release 13.0, V13.0.88"
        /*0030*/ 	.string	"Build cuda_13.0.r13.0/compiler.36424714_0"
        /*0030*/ 	.string	"-arch sm_100a -m 64 "



//--------------------- .note.nv.cuinfo           --------------------------
	.section	.note.nv.cuinfo,"",@"SHT_NOTE"
	.sectionflags	@"SHF_NOTE_NV_CUINFO"
        /*0018*/ 	.short	0x0002
        /*001a*/ 	.short	0x0064
        /*001c*/ 	.short	0x0082
	.zero		2


//--------------------- .nv.info                  --------------------------
	.section	.nv.info,"",@"SHT_CUDA_INFO"
	.align	4


	//----- nvinfo : EIATTR_REGCOUNT
	.align		4
        /*0000*/ 	.byte	0x04, 0x2f
        /*0002*/ 	.short	(.L_19 - .L_18)
	.align		4
.L_18:
        /*0004*/ 	.word	index@(_ZN7cutlass13device_kernelINS_4gemm6kernel13GemmUniversalIN4cute5tupleIJiiiiEEENS1_10collective13CollectiveMmaINS1_35MainloopSm100TmaUmmaWarpSpecializedILi6ELi2ELi4ENS5_IJNS4_1CILi1EEESB_SB_EEEEENS5_IJNSA_ILi64EEESE_SE_EEEfNS5_IJlSB_lEEEfNS5_IJSB_llEEENS4_8TiledMMAINS4_8MMA_AtomIJNS4_17SM100_MMA_TF32_SSINS_10tfloat32_tESL_fLi64ELi64ELNS4_4UMMA5MajorE0ELSN_1ELNSM_7ScaleInE0ELSO_0EEEEEENS4_6LayoutISC_NS5_IJNSA_ILi0EEESS_SS_EEEEENS5_IJNS4_10UnderscoreESV_SV_EEEEENS4_13SM90_TMA_LOADENS4_14ComposedLayoutINS4_7SwizzleILi3ELi4ELi3EEENS4_18smem_ptr_flag_bitsILi32EEENSR_INS5_IJNSA_ILi8EEENSA_ILi32EEEEEENS5_IJS15_SB_EEEEEEEvNS4_8identityESY_NSZ_INS10_ILi2ELi5ELi2EEES13_NSR_INS5_IJS15_NSA_ILi4EEEEEENS5_IJSB_S15_EEEEEEEvS1A_EENS_8epilogue10collective18CollectiveEpilogueINS1I_23Sm100TmaWarpSpecializedILi3ELi2ELi16ELb1ELb0EEEJSF_NS5_IJNSR_ISE_SB_EENSR_IS15_SB_EEEEEfSG_fSG_NS1I_6fusion15FusionCallbacksIS1M_NS1Q_17LinearCombinationIffffLNS_15FloatRoundStyleE2EEESF_S1P_JEEENS4_5SM1004TMEM4LOAD26SM100_TMEM_LOAD_16dp128b8xESY_S19_NS4_17SM75_U32x4_LDSM_NENS4_14SM90_TMA_STOREES19_NS4_17SM90_U32x4_STSM_NENS4_39AutoVectorizingCopyWithAssumedAlignmentILi128EEEEEEvvEEEEvNT_6ParamsE)
        /*0008*/ 	.word	0x00000059


	//----- nvinfo : EIATTR_FRAME_SIZE
	.align		4
.L_19:
        /*000c*/ 	.byte	0x04, 0x11
        /*000e*/ 	.short	(.L_21 - .L_20)
	.align		4
.L_20:
        /*0010*/ 	.word	index@($__internal_2_$__cuda_sm10x_tcgen05_guardrail_trap_unallocated_columns_being_dealloced)
        /*0014*/ 	.word	0x00000000


	//----- nvinfo : EIATTR_FRAME_SIZE
	.align		4
.L_21:
        /*0018*/ 	.byte	0x04, 0x11
        /*001a*/ 	.short	(.L_23 - .L_22)
	.align		4
.L_22:
        /*001c*/ 	.word	index@($__internal_1_$__cuda_sm10x_tcgen05_guardrail_trap_phase_invalid_during_alloc)
        /*0020*/ 	.word	0x00000000


	//----- nvinfo : EIATTR_FRAME_SIZE
	.align		4
.L_23:
        /*0024*/ 	.byte	0x04, 0x11
        /*0026*/ 	.short	(.L_25 - .L_24)
	.align		4
.L_24:
        /*0028*/ 	.word	index@($__internal_0_$__cuda_sm10x_tcgen05_guardrail_trap_col_being_dealloced_not_returned_by_alloc)
        /*002c*/ 	.word	0x00000000


	//----- nvinfo : EIATTR_FRAME_SIZE
	.align		4
.L_25:
        /*0030*/ 	.byte	0x04, 0x11
        /*0032*/ 	.short	(.L_27 - .L_26)
	.align		4
.L_26:
        /*0034*/ 	.word	index@(_ZN7cutlass13device_kernelINS_4gemm6kernel13GemmUniversalIN4cute5tupleIJiiiiEEENS1_10collective13CollectiveMmaINS1_35MainloopSm100TmaUmmaWarpSpecializedILi6ELi2ELi4ENS5_IJNS4_1CILi1EEESB_SB_EEEEENS5_IJNSA_ILi64EEESE_SE_EEEfNS5_IJlSB_lEEEfNS5_IJSB_llEEENS4_8TiledMMAINS4_8MMA_AtomIJNS4_17SM100_MMA_TF32_SSINS_10tfloat32_tESL_fLi64ELi64ELNS4_4UMMA5MajorE0ELSN_1ELNSM_7ScaleInE0ELSO_0EEEEEENS4_6LayoutISC_NS5_IJNSA_ILi0EEESS_SS_EEEEENS5_IJNS4_10UnderscoreESV_SV_EEEEENS4_13SM90_TMA_LOADENS4_14ComposedLayoutINS4_7SwizzleILi3ELi4ELi3EEENS4_18smem_ptr_flag_bitsILi32EEENSR_INS5_IJNSA_ILi8EEENSA_ILi32EEEEEENS5_IJS15_SB_EEEEEEEvNS4_8identityESY_NSZ_INS10_ILi2ELi5ELi2EEES13_NSR_INS5_IJS15_NSA_ILi4EEEEEENS5_IJSB_S15_EEEEEEEvS1A_EENS_8epilogue10collective18CollectiveEpilogueINS1I_23Sm100TmaWarpSpecializedILi3ELi2ELi16ELb1ELb0EEEJSF_NS5_IJNSR_ISE_SB_EENSR_IS15_SB_EEEEEfSG_fSG_NS1I_6fusion15FusionCallbacksIS1M_NS1Q_17LinearCombinationIffffLNS_15FloatRoundStyleE2EEESF_S1P_JEEENS4_5SM1004TMEM4LOAD26SM100_TMEM_LOAD_16dp128b8xESY_S19_NS4_17SM75_U32x4_LDSM_NENS4_14SM90_TMA_STOREES19_NS4_17SM90_U32x4_STSM_NENS4_39AutoVectorizingCopyWithAssumedAlignmentILi128EEEEEEvvEEEEvNT_6ParamsE)
        /*0038*/ 	.word	0x00000000


	//----- nvinfo : EIATTR_MIN_STACK_SIZE
	.align		4
.L_27:
        /*003c*/ 	.byte	0x04, 0x12
        /*003e*/ 	.short	(.L_29 - .L_28)
	.align		4
.L_28:
        /*0040*/ 	.word	index@(_ZN7cutlass13device_kernelINS_4gemm6kernel13GemmUniversalIN4cute5tupleIJiiiiEEENS1_10collective13CollectiveMmaINS1_35MainloopSm100TmaUmmaWarpSpecializedILi6ELi2ELi4ENS5_IJNS4_1CILi1EEESB_SB_EEEEENS5_IJNSA_ILi64EEESE_SE_EEEfNS5_IJlSB_lEEEfNS5_IJSB_llEEENS4_8TiledMMAINS4_8MMA_AtomIJNS4_17SM100_MMA_TF32_SSINS_10tfloat32_tESL_fLi64ELi64ELNS4_4UMMA5MajorE0ELSN_1ELNSM_7ScaleInE0ELSO_0EEEEEENS4_6LayoutISC_NS5_IJNSA_ILi0EEESS_SS_EEEEENS5_IJNS4_10UnderscoreESV_SV_EEEEENS4_13SM90_TMA_LOADENS4_14ComposedLayoutINS4_7SwizzleILi3ELi4ELi3EEENS4_18smem_ptr_flag_bitsILi32EEENSR_INS5_IJNSA_ILi8EEENSA_ILi32EEEEEENS5_IJS15_SB_EEEEEEEvNS4_8identityESY_NSZ_INS10_ILi2ELi5ELi2EEES13_NSR_INS5_IJS15_NSA_ILi4EEEEEENS5_IJSB_S15_EEEEEEEvS1A_EENS_8epilogue10collective18CollectiveEpilogueINS1I_23Sm100TmaWarpSpecializedILi3ELi2ELi16ELb1ELb0EEEJSF_NS5_IJNSR_ISE_SB_EENSR_IS15_SB_EEEEEfSG_fSG_NS1I_6fusion15FusionCallbacksIS1M_NS1Q_17LinearCombinationIffffLNS_15FloatRoundStyleE2EEESF_S1P_JEEENS4_5SM1004TMEM4LOAD26SM100_TMEM_LOAD_16dp128b8xESY_S19_NS4_17SM75_U32x4_LDSM_NENS4_14SM90_TMA_STOREES19_NS4_17SM90_U32x4_STSM_NENS4_39AutoVectorizingCopyWithAssumedAlignmentILi128EEEEEEvvEEEEvNT_6ParamsE)
        /*0044*/ 	.word	0x00000000
.L_29:


//--------------------- .nv.compat                --------------------------
	.section	.nv.compat,"",@"SHT_CUDA_COMPAT_INFO"
	.align	4
        /*0000*/ 	.byte	0x02, 0x09, 0x01, 0x00, 0x02, 0x02, 0x02, 0x00, 0x02, 0x05, 0x05, 0x00, 0x03, 0x07, 0x01, 0x01
        /*0010*/ 	.byte	0x02, 0x03, 0x01, 0x00, 0x02, 0x06, 0x01, 0x00, 0x04, 0x0b, 0x08, 0x00, 0x09, 0x00, 0x00, 0x00
        /*0020*/ 	.byte	0x00, 0x00, 0x00, 0x00


//--------------------- .nv.info._ZN7cutlass13device_kernelINS_4gemm6kernel13GemmUniversalIN4cute5tupleIJiiiiEEENS1_10collective13CollectiveMmaINS1_35MainloopSm100TmaUmmaWarpSpecializedILi6ELi2ELi4ENS5_IJNS4_1CILi1EEESB_SB_EEEEENS5_IJNSA_ILi64EEESE_SE_EEEfNS5_IJlSB_lEEEfNS5_IJSB_llEEENS4_8TiledMMAINS4_8MMA_AtomIJNS4_17SM100_MMA_TF32_SSINS_10tfloat32_tESL_fLi64ELi64ELNS4_4UMMA5MajorE0ELSN_1ELNSM_7ScaleInE0ELSO_0EEEEEENS4_6LayoutISC_NS5_IJNSA_ILi0EEESS_SS_EEEEENS5_IJNS4_10UnderscoreESV_SV_EEEEENS4_13SM90_TMA_LOADENS4_14ComposedLayoutINS4_7SwizzleILi3ELi4ELi3EEENS4_18smem_ptr_flag_bitsILi32EEENSR_INS5_IJNSA_ILi8EEENSA_ILi32EEEEEENS5_IJS15_SB_EEEEEEEvNS4_8identityESY_NSZ_INS10_ILi2ELi5ELi2EEES13_NSR_INS5_IJS15_NSA_ILi4EEEEEENS5_IJSB_S15_EEEEEEEvS1A_EENS_8epilogue10collective18CollectiveEpilogueINS1I_23Sm100TmaWarpSpecializedILi3ELi2ELi16ELb1ELb0EEEJSF_NS5_IJNSR_ISE_SB_EENSR_IS15_SB_EEEEEfSG_fSG_NS1I_6fusion15FusionCallbacksIS1M_NS1Q_17LinearCombinationIffffLNS_15FloatRoundStyleE2EEESF_S1P_JEEENS4_5SM1004TMEM4LOAD26SM100_TMEM_LOAD_16dp128b8xESY_S19_NS4_17SM75_U32x4_LDSM_NENS4_14SM90_TMA_STOREES19_NS4_17SM90_U32x4_STSM_NENS4_39AutoVectorizingCopyWithAssumedAlignmentILi128EEEEEEvvEEEEvNT_6ParamsE --------------------------
	.section	.nv.info._ZN7cutlass13device_kernelINS_4gemm6kernel13GemmUniversalIN4cute5tupleIJiiiiEEENS1_10collective13CollectiveMmaINS1_35MainloopSm100TmaUmmaWarpSpecializedILi6ELi2ELi4ENS5_IJNS4_1CILi1EEESB_SB_EEEEENS5_IJNSA_ILi64EEESE_SE_EEEfNS5_IJlSB_lEEEfNS5_IJSB_llEEENS4_8TiledMMAINS4_8MMA_AtomIJNS4_17SM100_MMA_TF32_SSINS_10tfloat32_tESL_fLi64ELi64ELNS4_4UMMA5MajorE0ELSN_1ELNSM_7ScaleInE0ELSO_0EEEEEENS4_6LayoutISC_NS5_IJNSA_ILi0EEESS_SS_EEEEENS5_IJNS4_10UnderscoreESV_SV_EEEEENS4_13SM90_TMA_LOADENS4_14ComposedLayoutINS4_7SwizzleILi3ELi4ELi3EEENS4_18smem_ptr_flag_bitsILi32EEENSR_INS5_IJNSA_ILi8EEENSA_ILi32EEEEEENS5_IJS15_SB_EEEEEEEvNS4_8identityESY_NSZ_INS10_ILi2ELi5ELi2EEES13_NSR_INS5_IJS15_NSA_ILi4EEEEEENS5_IJSB_S15_EEEEEEEvS1A_EENS_8epilogue10collective18CollectiveEpilogueINS1I_23Sm100TmaWarpSpecializedILi3ELi2ELi16ELb1ELb0EEEJSF_NS5_IJNSR_ISE_SB_EENSR_IS15_SB_EEEEEfSG_fSG_NS1I_6fusion15FusionCallbacksIS1M_NS1Q_17LinearCombinationIffffLNS_15FloatRoundStyleE2EEESF_S1P_JEEENS4_5SM1004TMEM4LOAD26SM100_TMEM_LOAD_16dp128b8xESY_S19_NS4_17SM75_U32x4_LDSM_NENS4_14SM90_TMA_STOREES19_NS4_17SM90_U32x4_STSM_NENS4_39AutoVectorizingCopyWithAssumedAlignmentILi128EEEEEEvvEEEEvNT_6ParamsE,"",@"SHT_CUDA_INFO"
	.sectionflags	@""
	.align	4


	//----- nvinfo : EIATTR_CUDA_API_VERSION
	.align		4
        /*0000*/ 	.byte	0x04, 0x37
        /*0002*/ 	.short	(.L_31 - .L_30)
.L_30:
        /*0004*/ 	.word	0x00000082


	//----- nvinfo : EIATTR_KPARAM_INFO
	.align		4
.L_31:
        /*0008*/ 	.byte	0x04, 0x17
        /*000a*/ 	.short	(.L_33 - .L_32)
.L_32:
        /*000c*/ 	.word	0x00000000
        /*0010*/ 	.short	0x0000
        /*0012*/ 	.short	0x0000
        /*0014*/ 	.byte	0x00, 0xf0, 0x01, 0x20


	//----- nvinfo : EIATTR_AT_ENTRY_FRAGMENTS
	.align		4
.L_33:
        /*0018*/ 	.byte	0x04, 0x4f
        /*001a*/ 	.short	(.L_35 - .L_34)


	//   ....[0]....
.L_34:
        /*001c*/ 	.word	0x00000006


	//----- nvinfo : EIATTR_RESERVED_SMEM_USED
	.align		4
.L_35:
        /*0020*/ 	.byte	0x01, 0x41
	.zero		2


	//----- nvinfo : EIATTR_SPARSE_MMA_MASK
	.align		4
        /*0024*/ 	.byte	0x03, 0x50
        /*0026*/ 	.short	0x0000


	//----- nvinfo : EIATTR_TCGEN05_1CTA_USED
	.align		4
        /*0028*/ 	.byte	0x01, 0x51
	.zero		2


	//----- nvinfo : EIATTR_MAXREG_COUNT
	.align		4
        /*002c*/ 	.byte	0x03, 0x1b
        /*002e*/ 	.short	0x00ff


	//----- nvinfo : EIATTR_NUM_BARRIERS
	.align		4
        /*0030*/ 	.byte	0x02, 0x4c
        /*0032*/ 	.byte	0x07
	.zero		1


	//----- nvinfo : EIATTR_EXTERNS
	.align		4
        /*0034*/ 	.byte	0x04, 0x0f
        /*0036*/ 	.short	(.L_37 - .L_36)


	//   ....[0]....
	.align		4
.L_36:
        /*0038*/ 	.word	index@(__assertfail)


	//----- nvinfo : EIATTR_MERCURY_ISA_VERSION
	.align		4
.L_37:
        /*003c*/ 	.byte	0x03, 0x5f
        /*003e*/ 	.short	0x0101


	//----- nvinfo : EIATTR_INT_WARP_WIDE_INSTR_OFFSETS
	.align		4
        /*0040*/ 	.byte	0x04, 0x31
        /*0042*/ 	.short	(.L_39 - .L_38)


	//   ....[0]....
.L_38:
        /*0044*/ 	.word	0x00001f40


	//   ....[1]....
        /*0048*/ 	.word	0x00003cc0


	//   ....[2]....
        /*004c*/ 	.word	0x00003cf0


	//   ....[3]....
        /*0050*/ 	.word	0x00003d40


	//   ....[4]....
        /*0054*/ 	.word	0x00004620


	//   ....[5]....
        /*0058*/ 	.word	0x00004640


	//   ....[6]....
        /*005c*/ 	.word	0x00004910


	//   ....[7]....
        /*0060*/ 	.word	0x00004a40


	//----- nvinfo : EIATTR_COOP_GROUP_MASK_REGIDS
	.align		4
.L_39:
        /*0064*/ 	.byte	0x04, 0x29
        /*0066*/ 	.short	(.L_41 - .L_40)


	//   ....[0]....
.L_40:
        /*0068*/ 	.word	0xffffffff


	//   ....[1]....
        /*006c*/ 	.word	0xffffffff


	//   ....[2]....
        /*0070*/ 	.word	0xffffffff


	//   ....[3]....
        /*0074*/ 	.word	0xffffffff


	//   ....[4]....
        /*0078*/ 	.word	0xffffffff


	//   ....[5]....
        /*007c*/ 	.word	0xffffffff


	//   ....[6]....
        /*0080*/ 	.word	0xffffffff


	//   ....[7]....
        /*0084*/ 	.word	0xffffffff


	//   ....[8]....
        /*0088*/ 	.word	0xffffffff


	//   ....[9]....
        /*008c*/ 	.word	0xffffffff


	//   ....[10]....
        /*0090*/ 	.word	0xffffffff


	//   ....[11]....
        /*0094*/ 	.word	0xffffffff


	//   ....[12]....
        /*0098*/ 	.word	0xffffffff


	//----- nvinfo : EIATTR_COOP_GROUP_INSTR_OFFSETS
	.align		4
.L_41:
        /*009c*/ 	.byte	0x04, 0x28
        /*009e*/ 	.short	(.L_43 - .L_42)


	//   ....[0]....
.L_42:
        /*00a0*/ 	.word	0x00000090


	//   ....[1]....
        /*00a4*/ 	.word	0x000004d0


	//   ....[2]....
        /*00a8*/ 	.word	0x00000680


	//   ....[3]....
        /*00ac*/ 	.word	0x00000800


	//   ....[4]....
        /*00b0*/ 	.word	0x00000900


	//   ....[5]....
        /*00b4*/ 	.word	0x00000a70


	//   ....[6]....
        /*00b8*/ 	.word	0x00000c10


	//   ....[7]....
        /*00bc*/ 	.word	0x00001e20


	//   ....[8]....
        /*00c0*/ 	.word	0x00002d20


	//   ....[9]....
        /*00c4*/ 	.word	0x00002f30


	//   ....[10]....
        /*00c8*/ 	.word	0x00002f60


	//   ....[11]....
        /*00cc*/ 	.word	0x00003bb0


	//   ....[12]....
        /*00d0*/ 	.word	0x00003de0


	//----- nvinfo : EIATTR_VRC_CTA_INIT_COUNT
	.align		4
.L_43:
        /*00d4*/ 	.byte	0x02, 0x4a
        /*00d6*/ 	.byte	0x80
	.zero		1


	//----- nvinfo : EIATTR_SYSCALL_OFFSETS
	.align		4
        /*00d8*/ 	.byte	0x04, 0x46
        /*00da*/ 	.short	(.L_45 - .L_44)


	//   ....[0]....
.L_44:
        /*00dc*/ 	.word	0x00005630


	//   ....[1]....
        /*00e0*/ 	.word	0x00005720


	//   ....[2]....
        /*00e4*/ 	.word	0x00005fe0


	//   ....[3]....
        /*00e8*/ 	.word	0x00006830


	//----- nvinfo : EIATTR_MBARRIER_INSTR_OFFSETS
	.align		4
.L_45:
        /*00ec*/ 	.byte	0x04, 0x39
        /*00ee*/ 	.short	(.L_47 - .L_46)


	//   ....[0]....
.L_46:
        /*00f0*/ 	.word	0x000005b0
        /*00f4*/ 	.word	0x000000ff
        /*00f8*/ 	.word	0x00000000
        /*00fc*/ 	.short	0x0100
        /*00fe*/ 	.byte	0x05
	.zero		1


	//   ....[1]....
        /*0100*/ 	.word	0x000005c0
        /*0104*/ 	.word	0x000000ff
        /*0108*/ 	.word	0x00000030
        /*010c*/ 	.short	0x0100
        /*010e*/ 	.byte	0x05
	.zero		1


	//   ....[2]....
        /*0110*/ 	.word	0x000005d0
        /*0114*/ 	.word	0x000000ff
        /*0118*/ 	.word	0x00000008
        /*011c*/ 	.short	0x0100
        /*011e*/ 	.byte	0x05
	.zero		1


	//   ....[3]....
        /*0120*/ 	.word	0x000005e0
        /*0124*/ 	.word	0x000000ff
        /*0128*/ 	.word	0x00000038
        /*012c*/ 	.short	0x0100
        /*012e*/ 	.byte	0x05
	.zero		1


	//   ....[4]....
        /*0130*/ 	.word	0x000005f0
        /*0134*/ 	.word	0x000000ff
        /*0138*/ 	.word	0x00000010
        /*013c*/ 	.short	0x0100
        /*013e*/ 	.byte	0x05
	.zero		1


	//   ....[5]....
        /*0140*/ 	.word	0x00000600
        /*0144*/ 	.word	0x000000ff
        /*0148*/ 	.word	0x00000040
        /*014c*/ 	.short	0x0100
        /*014e*/ 	.byte	0x05
	.zero		1


	//   ....[6]....
        /*0150*/ 	.word	0x00000610
        /*0154*/ 	.word	0x000000ff
        /*0158*/ 	.word	0x00000018
        /*015c*/ 	.short	0x0100
        /*015e*/ 	.byte	0x05
	.zero		1


	//   ....[7]....
        /*0160*/ 	.word	0x00000620
        /*0164*/ 	.word	0x000000ff
        /*0168*/ 	.word	0x00000048
        /*016c*/ 	.short	0x0100
        /*016e*/ 	.byte	0x05
	.zero		1


	//   ....[8]....
        /*0170*/ 	.word	0x00000630
        /*0174*/ 	.word	0x000000ff
        /*0178*/ 	.word	0x00000020
        /*017c*/ 	.short	0x0100
        /*017e*/ 	.byte	0x05
	.zero		1


	//   ....[9]....
        /*0180*/ 	.word	0x00000640
        /*0184*/ 	.word	0x000000ff
        /*0188*/ 	.word	0x00000050
        /*018c*/ 	.short	0x0100
        /*018e*/ 	.byte	0x05
	.zero		1


	//   ....[10]....
        /*0190*/ 	.word	0x00000650
        /*0194*/ 	.word	0x000000ff
        /*0198*/ 	.word	0x00000028
        /*019c*/ 	.short	0x0100
        /*019e*/ 	.byte	0x05
	.zero		1


	//   ....[11]....
        /*01a0*/ 	.word	0x00000660
        /*01a4*/ 	.word	0x000000ff
        /*01a8*/ 	.word	0x00000058
        /*01ac*/ 	.short	0x0100
        /*01ae*/ 	.byte	0x05
	.zero		1


	//   ....[12]....
        /*01b0*/ 	.word	0x00000790
        /*01b4*/ 	.word	0x000000ff
        /*01b8*/ 	.word	0x00000060
        /*01bc*/ 	.short	0x0100
        /*01be*/ 	.byte	0x07
	.zero		1


	//   ....[13]....
        /*01c0*/ 	.word	0x000007a0
        /*01c4*/ 	.word	0x000000ff
        /*01c8*/ 	.word	0x00000078
        /*01cc*/ 	.short	0x0100
        /*01ce*/ 	.byte	0x07
	.zero		1


	//   ....[14]....
        /*01d0*/ 	.word	0x000007b0
        /*01d4*/ 	.word	0x000000ff
        /*01d8*/ 	.word	0x00000068
        /*01dc*/ 	.short	0x0100
        /*01de*/ 	.byte	0x07
	.zero		1


	//   ....[15]....
        /*01e0*/ 	.word	0x000007c0
        /*01e4*/ 	.word	0x000000ff
        /*01e8*/ 	.word	0x00000080
        /*01ec*/ 	.short	0x0100
        /*01ee*/ 	.byte	0x07
	.zero		1


	//   ....[16]....
        /*01f0*/ 	.word	0x000007d0
        /*01f4*/ 	.word	0x000000ff
        /*01f8*/ 	.word	0x00000070
        /*01fc*/ 	.short	0x0100
        /*01fe*/ 	.byte	0x07
	.zero		1


	//   ....[17]....
        /*0200*/ 	.word	0x000007e0
        /*0204*/ 	.word	0x000000ff
        /*0208*/ 	.word	0x00000088
        /*020c*/ 	.short	0x0100
        /*020e*/ 	.byte	0x07
	.zero		1


	//   ....[18]....
        /*0210*/ 	.word	0x000008d0
        /*0214*/ 	.word	0x000000ff
        /*0218*/ 	.word	0x00000090
        /*021c*/ 	.short	0x0100
        /*021e*/ 	.byte	0x05
	.zero		1


	//   ....[19]....
        /*0220*/ 	.word	0x000008e0
        /*0224*/ 	.word	0x000000ff
        /*0228*/ 	.word	0x00000098
        /*022c*/ 	.short	0x0100
        /*022e*/ 	.byte	0x05
	.zero		1


	//   ....[20]....
        /*0230*/ 	.word	0x00000a20
        /*0234*/ 	.word	0x000000ff
        /*0238*/ 	.word	0x000000a0
        /*023c*/ 	.short	0x0100
        /*023e*/ 	.byte	0x05
	.zero		1


	//   ....[21]....
        /*0240*/ 	.word	0x00000a30
        /*0244*/ 	.word	0x000000ff
        /*0248*/ 	.word	0x000000b0
        /*024c*/ 	.short	0x0100
        /*024e*/ 	.byte	0x05
	.zero		1


	//   ....[22]....
        /*0250*/ 	.word	0x00000a40
        /*0254*/ 	.word	0x000000ff
        /*0258*/ 	.word	0x000000a8
        /*025c*/ 	.short	0x0100
        /*025e*/ 	.byte	0x05
	.zero		1


	//   ....[23]....
        /*0260*/ 	.word	0x00000a50
        /*0264*/ 	.word	0x000000ff
        /*0268*/ 	.word	0x000000b8
        /*026c*/ 	.short	0x0100
        /*026e*/ 	.byte	0x05
	.zero		1


	//   ....[24]....
        /*0270*/ 	.word	0x00000b80
        /*0274*/ 	.word	0x000000ff
        /*0278*/ 	.word	0x000000c0
        /*027c*/ 	.short	0x0100
        /*027e*/ 	.byte	0x07
	.zero		1


	//   ....[25]....
        /*0280*/ 	.word	0x00000b90
        /*0284*/ 	.word	0x000000ff
        /*0288*/ 	.word	0x000000e0
        /*028c*/ 	.short	0x0100
        /*028e*/ 	.byte	0x07
	.zero		1


	//   ....[26]....
        /*0290*/ 	.word	0x00000ba0
        /*0294*/ 	.word	0x000000ff
        /*0298*/ 	.word	0x000000c8
        /*029c*/ 	.short	0x0100
        /*029e*/ 	.byte	0x07
	.zero		1


	//   ....[27]....
        /*02a0*/ 	.word	0x00000bb0
        /*02a4*/ 	.word	0x000000ff
        /*02a8*/ 	.word	0x000000e8
        /*02ac*/ 	.short	0x0100
        /*02ae*/ 	.byte	0x07
	.zero		1


	//   ....[28]....
        /*02b0*/ 	.word	0x00000bc0
        /*02b4*/ 	.word	0x000000ff
        /*02b8*/ 	.word	0x000000d0
        /*02bc*/ 	.short	0x0100
        /*02be*/ 	.byte	0x07
	.zero		1


	//   ....[29]....
        /*02c0*/ 	.word	0x00000bd0
        /*02c4*/ 	.word	0x000000ff
        /*02c8*/ 	.word	0x000000f0
        /*02cc*/ 	.short	0x0100
        /*02ce*/ 	.byte	0x07
	.zero		1


	//   ....[30]....
        /*02d0*/ 	.word	0x00000be0
        /*02d4*/ 	.word	0x000000ff
        /*02d8*/ 	.word	0x000000d8
        /*02dc*/ 	.short	0x0100
        /*02de*/ 	.byte	0x07
	.zero		1


	//   ....[31]....
        /*02e0*/ 	.word	0x00000bf0
        /*02e4*/ 	.word	0x000000ff
        /*02e8*/ 	.word	0x000000f8
        /*02ec*/ 	.short	0x0100
        /*02ee*/ 	.byte	0x07
	.zero		1


	//   ....[32]....
        /*02f0*/ 	.word	0x00000ce0
        /*02f4*/ 	.word	0x000000ff
        /*02f8*/ 	.word	0x00000100
        /*02fc*/ 	.short	0x0100
        /*02fe*/ 	.byte	0x05
	.zero		1


	//   ....[33]....
        /*0300*/ 	.word	0x00000cf0
        /*0304*/ 	.word	0x000000ff
        /*0308*/ 	.word	0x00000110
        /*030c*/ 	.short	0x0100
        /*030e*/ 	.byte	0x05
	.zero		1


	//   ....[34]....
        /*0310*/ 	.word	0x00000d00
        /*0314*/ 	.word	0x000000ff
        /*0318*/ 	.word	0x00000108
        /*031c*/ 	.short	0x0100
        /*031e*/ 	.byte	0x05
	.zero		1


	//   ....[35]....
        /*0320*/ 	.word	0x00000d10
        /*0324*/ 	.word	0x000000ff
        /*0328*/ 	.word	0x00000118
        /*032c*/ 	.short	0x0100
        /*032e*/ 	.byte	0x05
	.zero		1


	//   ....[36]....
        /*0330*/ 	.word	0x000015e0
        /*0334*/ 	.word	0x00000002
        /*0338*/ 	.word	0x00000110
        /*033c*/ 	.short	0x010a
        /*033e*/ 	.byte	0xff
	.zero		1


	//   ....[37]....
        /*0340*/ 	.word	0x00001610
        /*0344*/ 	.word	0x00000002
        /*0348*/ 	.word	0x00000100
        /*034c*/ 	.short	0x0101
        /*034e*/ 	.byte	0xff
	.zero		1


	//   ....[38]....
        /*0350*/ 	.word	0x000016e0
        /*0354*/ 	.word	0x000000ff
        /*0358*/ 	.word	0x00000030
        /*035c*/ 	.short	0x010a
        /*035e*/ 	.byte	0x08
	.zero		1


	//   ....[39]....
        /*0360*/ 	.word	0x00001790
        /*0364*/ 	.word	0x000000ff
        /*0368*/ 	.word	0x00000030
        /*036c*/ 	.short	0x010a
        /*036e*/ 	.byte	0x21
	.zero		1


	//   ....[40]....
        /*0370*/ 	.word	0x000018e0
        /*0374*/ 	.word	0x000000ff
        /*0378*/ 	.word	0x00000030
        /*037c*/ 	.short	0x010a
        /*037e*/ 	.byte	0x08
	.zero		1


	//   ....[41]....
        /*0380*/ 	.word	0x00001a90
        /*0384*/ 	.word	0x000000ff
        /*0388*/ 	.word	0x00000098
        /*038c*/ 	.short	0x0101
        /*038e*/ 	.byte	0x04
	.zero		1


	//   ....[42]....
        /*0390*/ 	.word	0x00001ab0
        /*0394*/ 	.word	0x000000ff
        /*0398*/ 	.word	0x00000030
        /*039c*/ 	.short	0x010a
        /*039e*/ 	.byte	0x08
	.zero		1


	//   ....[43]....
        /*03a0*/ 	.word	0x00001b40
        /*03a4*/ 	.word	0x000000ff
        /*03a8*/ 	.word	0x00000030
        /*03ac*/ 	.short	0x010a
        /*03ae*/ 	.byte	0x21
	.zero		1


	//   ....[44]....
        /*03b0*/ 	.word	0x00001c90
        /*03b4*/ 	.word	0x000000ff
        /*03b8*/ 	.word	0x00000030
        /*03bc*/ 	.short	0x010a
        /*03be*/ 	.byte	0x08
	.zero		1


	//   ....[45]....
        /*03c0*/ 	.word	0x00001e50
        /*03c4*/ 	.word	0x00000002
        /*03c8*/ 	.word	0x000000a0
        /*03cc*/ 	.short	0x010a
        /*03ce*/ 	.byte	0xff
	.zero		1


	//   ....[46]....
        /*03d0*/ 	.word	0x00001f10
        /*03d4*/ 	.word	0x00000002
        /*03d8*/ 	.word	0x00000000
        /*03dc*/ 	.short	0x0101
        /*03de*/ 	.byte	0xff
	.zero		1


	//   ....[47]....
        /*03e0*/ 	.word	0x00002470
        /*03e4*/ 	.word	0x000000ff
        /*03e8*/ 	.word	0x00000000
        /*03ec*/ 	.short	0x010a
        /*03ee*/ 	.byte	0x05
	.zero		1


	//   ....[48]....
        /*03f0*/ 	.word	0x00002500
        /*03f4*/ 	.word	0x000000ff
        /*03f8*/ 	.word	0x00000000
        /*03fc*/ 	.short	0x010a
        /*03fe*/ 	.byte	0x05
	.zero		1


	//   ....[49]....
        /*0400*/ 	.word	0x00002590
        /*0404*/ 	.word	0x000000ff
        /*0408*/ 	.word	0x00000000
        /*040c*/ 	.short	0x010a
        /*040e*/ 	.byte	0x05
	.zero		1


	//   ....[50]....
        /*0410*/ 	.word	0x00002620
        /*0414*/ 	.word	0x000000ff
        /*0418*/ 	.word	0x00000000
        /*041c*/ 	.short	0x010a
        /*041e*/ 	.byte	0x05
	.zero		1


	//   ....[51]....
        /*0420*/ 	.word	0x000026b0
        /*0424*/ 	.word	0x000000ff
        /*0428*/ 	.word	0x00000000
        /*042c*/ 	.short	0x010a
        /*042e*/ 	.byte	0x05
	.zero		1


	//   ....[52]....
        /*0430*/ 	.word	0x00002750
        /*0434*/ 	.word	0x00000000
        /*0438*/ 	.word	0x00000000
        /*043c*/ 	.short	0x010a
        /*043e*/ 	.byte	0xff
	.zero		1


	//   ....[53]....
        /*0440*/ 	.word	0x00002870
        /*0444*/ 	.word	0x00000000
        /*0448*/ 	.word	0x00000100
        /*044c*/ 	.short	0x010a
        /*044e*/ 	.byte	0xff
	.zero		1


	//   ....[54]....
        /*0450*/ 	.word	0x000028e0
        /*0454*/ 	.word	0x00000000
        /*0458*/ 	.word	0x00000000
        /*045c*/ 	.short	0x0101
        /*045e*/ 	.byte	0xff
	.zero		1


	//   ....[55]....
        /*0460*/ 	.word	0x00002900
        /*0464*/ 	.word	0x000000ff
        /*0468*/ 	.word	0x000000b0
        /*046c*/ 	.short	0x010a
        /*046e*/ 	.byte	0x05
	.zero		1


	//   ....[56]....
        /*0470*/ 	.word	0x00002a20
        /*0474*/ 	.word	0x00000000
        /*0478*/ 	.word	0x000000a0
        /*047c*/ 	.short	0x010a
        /*047e*/ 	.byte	0xff
	.zero		1


	//   ....[57]....
        /*0480*/ 	.word	0x00002b20
        /*0484*/ 	.word	0x00000000
        /*0488*/ 	.word	0x00000000
        /*048c*/ 	.short	0x0101
        /*048e*/ 	.byte	0xff
	.zero		1


	//   ....[58]....
        /*0490*/ 	.word	0x00002bb0
        /*0494*/ 	.word	0x000000ff
        /*0498*/ 	.word	0x000000b0
        /*049c*/ 	.short	0x0106
        /*049e*/ 	.byte	0x05
	.zero		1


	//   ....[59]....
        /*04a0*/ 	.word	0x00002bd0
        /*04a4*/ 	.word	0x000000ff
        /*04a8*/ 	.word	0x000000b0
        /*04ac*/ 	.short	0x010a
        /*04ae*/ 	.byte	0x05
	.zero		1


	//   ....[60]....
        /*04b0*/ 	.word	0x00002c60
        /*04b4*/ 	.word	0x000000ff
        /*04b8*/ 	.word	0x000000b0
        /*04bc*/ 	.short	0x0106
        /*04be*/ 	.byte	0x04
	.zero		1


	//   ....[61]....
        /*04c0*/ 	.word	0x00002ca0
        /*04c4*/ 	.word	0x00000000
        /*04c8*/ 	.word	0x000000b0
        /*04cc*/ 	.short	0x010a
        /*04ce*/ 	.byte	0xff
	.zero		1


	//   ....[62]....
        /*04d0*/ 	.word	0x00003260
        /*04d4*/ 	.word	0x00000000
        /*04d8*/ 	.word	0x000000a0
        /*04dc*/ 	.short	0x010a
        /*04de*/ 	.byte	0xff
	.zero		1


	//   ....[63]....
        /*04e0*/ 	.word	0x00003370
        /*04e4*/ 	.word	0x00000003
        /*04e8*/ 	.word	0x00000000
        /*04ec*/ 	.short	0x0101
        /*04ee*/ 	.byte	0xff
	.zero		1


	//   ....[64]....
        /*04f0*/ 	.word	0x00003380
        /*04f4*/ 	.word	0x000000ff
        /*04f8*/ 	.word	0x00000000
        /*04fc*/ 	.short	0x010a
        /*04fe*/ 	.byte	0x07
	.zero		1


	//   ....[65]....
        /*0500*/ 	.word	0x00003400
        /*0504*/ 	.word	0x000000ff
        /*0508*/ 	.word	0x000000e0
        /*050c*/ 	.short	0x010a
        /*050e*/ 	.byte	0x06
	.zero		1


	//   ....[66]....
        /*0510*/ 	.word	0x000034d0
        /*0514*/ 	.word	0x000000ff
        /*0518*/ 	.word	0x00000000
        /*051c*/ 	.short	0x010a
        /*051e*/ 	.byte	0x0b
	.zero		1


	//   ....[67]....
        /*0520*/ 	.word	0x00003600
        /*0524*/ 	.word	0x000000ff
        /*0528*/ 	.word	0x00000000
        /*052c*/ 	.short	0x010a
        /*052e*/ 	.byte	0x22
	.zero		1


	//   ....[68]....
        /*0530*/ 	.word	0x000039e0
        /*0534*/ 	.word	0x000000ff
        /*0538*/ 	.word	0x00000000
        /*053c*/ 	.short	0x010a
        /*053e*/ 	.byte	0x06
	.zero		1


	//   ....[69]....
        /*0540*/ 	.word	0x00003a70
        /*0544*/ 	.word	0x000000ff
        /*0548*/ 	.word	0x00000000
        /*054c*/ 	.short	0x010a
        /*054e*/ 	.byte	0x06
	.zero		1


	//   ....[70]....
        /*0550*/ 	.word	0x00003b00
        /*0554*/ 	.word	0x000000ff
        /*0558*/ 	.word	0x00000000
        /*055c*/ 	.short	0x010a
        /*055e*/ 	.byte	0x06
	.zero		1


	//   ....[71]....
        /*0560*/ 	.word	0x00003b90
        /*0564*/ 	.word	0x000000ff
        /*0568*/ 	.word	0x00000000
        /*056c*/ 	.short	0x010a
        /*056e*/ 	.byte	0x07
	.zero		1


	//   ....[72]....
        /*0570*/ 	.word	0x00003fc0
        /*0574*/ 	.word	0x00000000
        /*0578*/ 	.word	0x000000a0
        /*057c*/ 	.short	0x010a
        /*057e*/ 	.byte	0xff
	.zero		1


	//   ....[73]....
        /*0580*/ 	.word	0x00004080
        /*0584*/ 	.word	0x00000000
        /*0588*/ 	.word	0x00000000
        /*058c*/ 	.short	0x0101
        /*058e*/ 	.byte	0xff
	.zero		1


	//   ....[74]....
        /*0590*/ 	.word	0x000043a0
        /*0594*/ 	.word	0x000000ff
        /*0598*/ 	.word	0x00000098
        /*059c*/ 	.short	0x010a
        /*059e*/ 	.byte	0x07
	.zero		1


	//   ....[75]....
        /*05a0*/ 	.word	0x000045c0
        /*05a4*/ 	.word	0x000000ff
        /*05a8*/ 	.word	0x00000078
        /*05ac*/ 	.short	0x010a
        /*05ae*/ 	.byte	0x0f
	.zero		1


	//   ....[76]....
        /*05b0*/ 	.word	0x000047c0
        /*05b4*/ 	.word	0x000000ff
        /*05b8*/ 	.word	0x00000060
        /*05bc*/ 	.short	0x010b
        /*05be*/ 	.byte	0x0f
	.zero		1


	//   ....[77]....
        /*05c0*/ 	.word	0x00004810
        /*05c4*/ 	.word	0x000000ff
        /*05c8*/ 	.word	0x00000000
        /*05cc*/ 	.short	0x0101
        /*05ce*/ 	.byte	0x10
	.zero		1


	//   ....[78]....
        /*05d0*/ 	.word	0x00004850
        /*05d4*/ 	.word	0x000000ff
        /*05d8*/ 	.word	0x00000078
        /*05dc*/ 	.short	0x010a
        /*05de*/ 	.byte	0x0d
	.zero		1


	//   ....[79]....
        /*05e0*/ 	.word	0x00004a90
        /*05e4*/ 	.word	0x000000ff
        /*05e8*/ 	.word	0x00000060
        /*05ec*/ 	.short	0x010b
        /*05ee*/ 	.byte	0x0d
	.zero		1


	//   ....[80]....
        /*05f0*/ 	.word	0x00004b00
        /*05f4*/ 	.word	0x000000ff
        /*05f8*/ 	.word	0x00000000
        /*05fc*/ 	.short	0x0101
        /*05fe*/ 	.byte	0x0f
	.zero		1


	//   ....[81]....
        /*0600*/ 	.word	0x00004b50
        /*0604*/ 	.word	0x000000ff
        /*0608*/ 	.word	0x00000000
        /*060c*/ 	.short	0x010a
        /*060e*/ 	.byte	0x04
	.zero		1


	//   ....[82]....
        /*0610*/ 	.word	0x00004be0
        /*0614*/ 	.word	0x000000ff
        /*0618*/ 	.word	0x00000000
        /*061c*/ 	.short	0x010a
        /*061e*/ 	.byte	0x04
	.zero		1


	//   ....[83]....
        /*0620*/ 	.word	0x00004c80
        /*0624*/ 	.word	0x00000000
        /*0628*/ 	.word	0x00000000
        /*062c*/ 	.short	0x010a
        /*062e*/ 	.byte	0xff
	.zero		1


	//   ....[84]....
        /*0630*/ 	.word	0x00005000
        /*0634*/ 	.word	0x00000000
        /*0638*/ 	.word	0x000000a0
        /*063c*/ 	.short	0x010a
        /*063e*/ 	.byte	0xff
	.zero		1


	//   ....[85]....
        /*0640*/ 	.word	0x00005110
        /*0644*/ 	.word	0x00000000
        /*0648*/ 	.word	0x00000000
        /*064c*/ 	.short	0x0101
        /*064e*/ 	.byte	0xff
	.zero		1


	//   ....[86]....
        /*0650*/ 	.word	0x00005b60
        /*0654*/ 	.word	0x00000002
        /*0658*/ 	.word	0x00000060
        /*065c*/ 	.short	0x010a
        /*065e*/ 	.byte	0xff
	.zero		1


	//   ....[87]....
        /*0660*/ 	.word	0x00005ba0
        /*0664*/ 	.word	0x00000052
        /*0668*/ 	.word	0x000000c0
        /*066c*/ 	.short	0x010a
        /*066e*/ 	.byte	0xff
	.zero		1


	//   ....[88]....
        /*0670*/ 	.word	0x00005c90
        /*0674*/ 	.word	0x00000002
        /*0678*/ 	.word	0x00000060
        /*067c*/ 	.short	0x010a
        /*067e*/ 	.byte	0xff
	.zero		1


	//   ....[89]....
        /*0680*/ 	.word	0x00005ec0
        /*0684*/ 	.word	0x00000052
        /*0688*/ 	.word	0x000000c0
        /*068c*/ 	.short	0x010a
        /*068e*/ 	.byte	0xff
	.zero		1


	//   ....[90]....
        /*0690*/ 	.word	0x00006550
        /*0694*/ 	.word	0x00000000
        /*0698*/ 	.word	0x00000000
        /*069c*/ 	.short	0x0101
        /*069e*/ 	.byte	0xff
	.zero		1


	//   ....[91]....
        /*06a0*/ 	.word	0x00006560
        /*06a4*/ 	.word	0x00000002
        /*06a8*/ 	.word	0x00000060
        /*06ac*/ 	.short	0x010a
        /*06ae*/ 	.byte	0xff
	.zero		1


	//   ....[92]....
        /*06b0*/ 	.word	0x00006630
        /*06b4*/ 	.word	0x00000002
        /*06b8*/ 	.word	0x00000060
        /*06bc*/ 	.short	0x010a
        /*06be*/ 	.byte	0xff
	.zero		1


	//   ....[93]....
        /*06c0*/ 	.word	0x000068d0
        /*06c4*/ 	.word	0x000000ff
        /*06c8*/ 	.word	0x00000000
        /*06cc*/ 	.short	0x0101
        /*06ce*/ 	.byte	0x05
	.zero		1


	//   ....[94]....
        /*06d0*/ 	.word	0x00006e10
        /*06d4*/ 	.word	0x00000000
        /*06d8*/ 	.word	0x00000000
        /*06dc*/ 	.short	0x0101
        /*06de*/ 	.byte	0xff
	.zero		1


	//   ....[95]....
        /*06e0*/ 	.word	0x00007080
        /*06e4*/ 	.word	0x000000ff
        /*06e8*/ 	.word	0x00000000
        /*06ec*/ 	.short	0x0101
        /*06ee*/ 	.byte	0x04
	.zero		1


	//   ....[96]....
        /*06f0*/ 	.word	0x000070a0
        /*06f4*/ 	.word	0x00000002
        /*06f8*/ 	.word	0x00000110
        /*06fc*/ 	.short	0x010a
        /*06fe*/ 	.byte	0xff
	.zero		1


	//   ....[97]....
        /*0700*/ 	.word	0x00007100
        /*0704*/ 	.word	0x00000002
        /*0708*/ 	.word	0x00000030
        /*070c*/ 	.short	0x010a
        /*070e*/ 	.byte	0xff
	.zero		1


	//   ....[98]....
        /*0710*/ 	.word	0x00007160
        /*0714*/ 	.word	0x00000002
        /*0718*/ 	.word	0x00000030
        /*071c*/ 	.short	0x010a
        /*071e*/ 	.byte	0xff
	.zero		1


	//   ....[99]....
        /*0720*/ 	.word	0x000071b0
        /*0724*/ 	.word	0x00000002
        /*0728*/ 	.word	0x000000a0
        /*072c*/ 	.short	0x010a
        /*072e*/ 	.byte	0xff
	.zero		1


	//   ....[100]....
        /*0730*/ 	.word	0x00007210
        /*0734*/ 	.word	0x00000000
        /*0738*/ 	.word	0x00000000
        /*073c*/ 	.short	0x010a
        /*073e*/ 	.byte	0xff
	.zero		1


	//   ....[101]....
        /*0740*/ 	.word	0x00007270
        /*0744*/ 	.word	0x00000000
        /*0748*/ 	.word	0x00000000
        /*074c*/ 	.short	0x010a
        /*074e*/ 	.byte	0xff
	.zero		1


	//   ....[102]....
        /*0750*/ 	.word	0x000072d0
        /*0754*/ 	.word	0x00000000
        /*0758*/ 	.word	0x00000000
        /*075c*/ 	.short	0x010a
        /*075e*/ 	.byte	0xff
	.zero		1


	//   ....[103]....
        /*0760*/ 	.word	0x00007330
        /*0764*/ 	.word	0x00000000
        /*0768*/ 	.word	0x00000000
        /*076c*/ 	.short	0x010a
        /*076e*/ 	.byte	0xff
	.zero		1


	//   ....[104]....
        /*0770*/ 	.word	0x00007390
        /*0774*/ 	.word	0x00000000
        /*0778*/ 	.word	0x00000000
        /*077c*/ 	.short	0x010a
        /*077e*/ 	.byte	0xff
	.zero		1


	//   ....[105]....
        /*0780*/ 	.word	0x000073e0
        /*0784*/ 	.word	0x00000000
        /*0788*/ 	.word	0x00000100
        /*078c*/ 	.short	0x010a
        /*078e*/ 	.byte	0xff
	.zero		1


	//   ....[106]....
        /*0790*/ 	.word	0x00007440
        /*0794*/ 	.word	0x00000000
        /*0798*/ 	.word	0x000000b0
        /*079c*/ 	.short	0x010a
        /*079e*/ 	.byte	0xff
	.zero		1


	//   ....[107]....
        /*07a0*/ 	.word	0x00007490
        /*07a4*/ 	.word	0x00000000
        /*07a8*/ 	.word	0x000000a0
        /*07ac*/ 	.short	0x010a
        /*07ae*/ 	.byte	0xff
	.zero		1


	//   ....[108]....
        /*07b0*/ 	.word	0x000074f0
        /*07b4*/ 	.word	0x00000000
        /*07b8*/ 	.word	0x000000b0
        /*07bc*/ 	.short	0x010a
        /*07be*/ 	.byte	0xff
	.zero		1


	//   ....[109]....
        /*07c0*/ 	.word	0x00007540
        /*07c4*/ 	.word	0x00000000
        /*07c8*/ 	.word	0x000000a0
        /*07cc*/ 	.short	0x010a
        /*07ce*/ 	.byte	0xff
	.zero		1


	//   ....[110]....
        /*07d0*/ 	.word	0x000075a0
        /*07d4*/ 	.word	0x00000002
        /*07d8*/ 	.word	0x000000e0
        /*07dc*/ 	.short	0x010a
        /*07de*/ 	.byte	0xff
	.zero		1


	//   ....[111]....
        /*07e0*/ 	.word	0x00007600
        /*07e4*/ 	.word	0x00000000
        /*07e8*/ 	.word	0x00000000
        /*07ec*/ 	.short	0x010a
        /*07ee*/ 	.byte	0xff
	.zero		1


	//   ....[112]....
        /*07f0*/ 	.word	0x00007660
        /*07f4*/ 	.word	0x00000000
        /*07f8*/ 	.word	0x00000000
        /*07fc*/ 	.short	0x010a
        /*07fe*/ 	.byte	0xff
	.zero		1


	//   ....[113]....
        /*0800*/ 	.word	0x000076c0
        /*0804*/ 	.word	0x00000000
        /*0808*/ 	.word	0x00000000
        /*080c*/ 	.short	0x010a
        /*080e*/ 	.byte	0xff
	.zero		1


	//   ....[114]....
        /*0810*/ 	.word	0x00007720
        /*0814*/ 	.word	0x00000000
        /*0818*/ 	.word	0x00000000
        /*081c*/ 	.short	0x010a
        /*081e*/ 	.byte	0xff
	.zero		1


	//   ....[115]....
        /*0820*/ 	.word	0x00007780
        /*0824*/ 	.word	0x00000000
        /*0828*/ 	.word	0x00000000
        /*082c*/ 	.short	0x010a
        /*082e*/ 	.byte	0xff
	.zero		1


	//   ....[116]....
        /*0830*/ 	.word	0x000077d0
        /*0834*/ 	.word	0x00000000
        /*0838*/ 	.word	0x000000a0
        /*083c*/ 	.short	0x010a
        /*083e*/ 	.byte	0xff
	.zero		1


	//   ....[117]....
        /*0840*/ 	.word	0x00007830
        /*0844*/ 	.word	0x00000000
        /*0848*/ 	.word	0x00000098
        /*084c*/ 	.short	0x010a
        /*084e*/ 	.byte	0xff
	.zero		1


	//   ....[118]....
        /*0850*/ 	.word	0x00007890
        /*0854*/ 	.word	0x00000000
        /*0858*/ 	.word	0x00000078
        /*085c*/ 	.short	0x010a
        /*085e*/ 	.byte	0xff
	.zero		1


	//   ....[119]....
        /*0860*/ 	.word	0x000078f0
        /*0864*/ 	.word	0x00000000
        /*0868*/ 	.word	0x00000078
        /*086c*/ 	.short	0x010a
        /*086e*/ 	.byte	0xff
	.zero		1


	//   ....[120]....
        /*0870*/ 	.word	0x00007950
        /*0874*/ 	.word	0x00000000
        /*0878*/ 	.word	0x00000000
        /*087c*/ 	.short	0x010a
        /*087e*/ 	.byte	0xff
	.zero		1


	//   ....[121]....
        /*0880*/ 	.word	0x000079b0
        /*0884*/ 	.word	0x00000000
        /*0888*/ 	.word	0x00000000
        /*088c*/ 	.short	0x010a
        /*088e*/ 	.byte	0xff
	.zero		1


	//   ....[122]....
        /*0890*/ 	.word	0x00007a00
        /*0894*/ 	.word	0x00000000
        /*0898*/ 	.word	0x000000a0
        /*089c*/ 	.short	0x010a
        /*089e*/ 	.byte	0xff
	.zero		1


	//   ....[123]....
        /*08a0*/ 	.word	0x00007a50
        /*08a4*/ 	.word	0x00000002
        /*08a8*/ 	.word	0x00000060
        /*08ac*/ 	.short	0x010a
        /*08ae*/ 	.byte	0xff
	.zero		1


	//   ....[124]....
        /*08b0*/ 	.word	0x00007aa0
        /*08b4*/ 	.word	0x00000052
        /*08b8*/ 	.word	0x000000c0
        /*08bc*/ 	.short	0x010a
        /*08be*/ 	.byte	0xff
	.zero		1


	//   ....[125]....
        /*08c0*/ 	.word	0x00007af0
        /*08c4*/ 	.word	0x00000002
        /*08c8*/ 	.word	0x00000060
        /*08cc*/ 	.short	0x010a
        /*08ce*/ 	.byte	0xff
	.zero		1


	//----- nvinfo : EIATTR_NUM_MBARRIERS
	.align		4
.L_47:
        /*08d0*/ 	.byte	0x03, 0x38
        /*08d2*/ 	.short	0x0024


	//----- nvinfo : EIATTR_EXIT_INSTR_OFFSETS
	.align		4
        /*08d4*/ 	.byte	0x04, 0x1c
        /*08d6*/ 	.short	(.L_49 - .L_48)


	//   ....[0]....
.L_48:
        /*08d8*/ 	.word	0x00002780


	//   ....[1]....
        /*08dc*/ 	.word	0x00002c70


	//   ....[2]....
        /*08e0*/ 	.word	0x00002cd0


	//   ....[3]....
        /*08e4*/ 	.word	0x00003df0


	//   ....[4]....
        /*08e8*/ 	.word	0x00004cb0


	//   ....[5]....
        /*08ec*/ 	.word	0x00004cf0


	//   ....[6]....
        /*08f0*/ 	.word	0x00006f70


	//   ....[7]....
        /*08f4*/ 	.word	0x00006ff0


	//   ....[8]....
        /*08f8*/ 	.word	0x00007020


	//   ....[9]....
        /*08fc*/ 	.word	0x00007090


	//----- nvinfo : EIATTR_MAX_THREADS
	.align		4
.L_49:
        /*0900*/ 	.byte	0x04, 0x05
        /*0902*/ 	.short	(.L_51 - .L_50)
.L_50:
        /*0904*/ 	.word	0x00000100
        /*0908*/ 	.word	0x00000001
        /*090c*/ 	.word	0x00000001


	//----- nvinfo : EIATTR_CRS_STACK_SIZE
	.align		4
.L_51:
        /*0910*/ 	.byte	0x04, 0x1e
        /*0912*/ 	.short	(.L_53 - .L_52)
.L_52:
        /*0914*/ 	.word	0x00000000


	//----- nvinfo : EIATTR_CBANK_PARAM_SIZE
	.align		4
.L_53:
        /*0918*/ 	.byte	0x03, 0x19
        /*091a*/ 	.short	0x0800


	//----- nvinfo : EIATTR_PARAM_CBANK
	.align		4
        /*091c*/ 	.byte	0x04, 0x0a
        /*091e*/ 	.short	(.L_55 - .L_54)
	.align		4
.L_54:
        /*0920*/ 	.word	index@(.nv.constant0._ZN7cutlass13device_kernelINS_4gemm6kernel13GemmUniversalIN4cute5tupleIJiiiiEEENS1_10collective13CollectiveMmaINS1_35MainloopSm100TmaUmmaWarpSpecializedILi6ELi2ELi4ENS5_IJNS4_1CILi1EEESB_SB_EEEEENS5_IJNSA_ILi64EEESE_SE_EEEfNS5_IJlSB_lEEEfNS5_IJSB_llEEENS4_8TiledMMAINS4_8MMA_AtomIJNS4_17SM100_MMA_TF32_SSINS_10tfloat32_tESL_fLi64ELi64ELNS4_4UMMA5MajorE0ELSN_1ELNSM_7ScaleInE0ELSO_0EEEEEENS4_6LayoutISC_NS5_IJNSA_ILi0EEESS_SS_EEEEENS5_IJNS4_10UnderscoreESV_SV_EEEEENS4_13SM90_TMA_LOADENS4_14ComposedLayoutINS4_7SwizzleILi3ELi4ELi3EEENS4_18smem_ptr_flag_bitsILi32EEENSR_INS5_IJNSA_ILi8EEENSA_ILi32EEEEEENS5_IJS15_SB_EEEEEEEvNS4_8identityESY_NSZ_INS10_ILi2ELi5ELi2EEES13_NSR_INS5_IJS15_NSA_ILi4EEEEEENS5_IJSB_S15_EEEEEEEvS1A_EENS_8epilogue10collective18CollectiveEpilogueINS1I_23Sm100TmaWarpSpecializedILi3ELi2ELi16ELb1ELb0EEEJSF_NS5_IJNSR_ISE_SB_EENSR_IS15_SB_EEEEEfSG_fSG_NS1I_6fusion15FusionCallbacksIS1M_NS1Q_17LinearCombinationIffffLNS_15FloatRoundStyleE2EEESF_S1P_JEEENS4_5SM1004TMEM4LOAD26SM100_TMEM_LOAD_16dp128b8xESY_S19_NS4_17SM75_U32x4_LDSM_NENS4_14SM90_TMA_STOREES19_NS4_17SM90_U32x4_STSM_NENS4_39AutoVectorizingCopyWithAssumedAlignmentILi128EEEEEEvvEEEEvNT_6ParamsE)
        /*0924*/ 	.short	0x0380
        /*0926*/ 	.short	0x0800


	//----- nvinfo : EIATTR_SW_WAR
	.align		4
.L_55:
        /*0928*/ 	.byte	0x04, 0x36
        /*092a*/ 	.short	(.L_57 - .L_56)
.L_56:
        /*092c*/ 	.word	0x00000008
.L_57:


//--------------------- .nv.callgraph             --------------------------
	.section	.nv.callgraph,"",@"SHT_CUDA_CALLGRAPH"
	.align	4
	.sectionentsize	8
	.align		4
        /*0000*/ 	.word	0x00000000
	.align		4
        /*0004*/ 	.word	0xffffffff
	.align		4
        /*0008*/ 	.word	index@(_ZN7cutlass13device_kernelINS_4gemm6kernel13GemmUniversalIN4cute5tupleIJiiiiEEENS1_10collective13CollectiveMmaINS1_35MainloopSm100TmaUmmaWarpSpecializedILi6ELi2ELi4ENS5_IJNS4_1CILi1EEESB_SB_EEEEENS5_IJNSA_ILi64EEESE_SE_EEEfNS5_IJlSB_lEEEfNS5_IJSB_llEEENS4_8TiledMMAINS4_8MMA_AtomIJNS4_17SM100_MMA_TF32_SSINS_10tfloat32_tESL_fLi64ELi64ELNS4_4UMMA5MajorE0ELSN_1ELNSM_7ScaleInE0ELSO_0EEEEEENS4_6LayoutISC_NS5_IJNSA_ILi0EEESS_SS_EEEEENS5_IJNS4_10UnderscoreESV_SV_EEEEENS4_13SM90_TMA_LOADENS4_14ComposedLayoutINS4_7SwizzleILi3ELi4ELi3EEENS4_18smem_ptr_flag_bitsILi32EEENSR_INS5_IJNSA_ILi8EEENSA_ILi32EEEEEENS5_IJS15_SB_EEEEEEEvNS4_8identityESY_NSZ_INS10_ILi2ELi5ELi2EEES13_NSR_INS5_IJS15_NSA_ILi4EEEEEENS5_IJSB_S15_EEEEEEEvS1A_EENS_8epilogue10collective18CollectiveEpilogueINS1I_23Sm100TmaWarpSpecializedILi3ELi2ELi16ELb1ELb0EEEJSF_NS5_IJNSR_ISE_SB_EENSR_IS15_SB_EEEEEfSG_fSG_NS1I_6fusion15FusionCallbacksIS1M_NS1Q_17LinearCombinationIffffLNS_15FloatRoundStyleE2EEESF_S1P_JEEENS4_5SM1004TMEM4LOAD26SM100_TMEM_LOAD_16dp128b8xESY_S19_NS4_17SM75_U32x4_LDSM_NENS4_14SM90_TMA_STOREES19_NS4_17SM90_U32x4_STSM_NENS4_39AutoVectorizingCopyWithAssumedAlignmentILi128EEEEEEvvEEEEvNT_6ParamsE)
	.align		4
        /*000c*/ 	.word	index@(__assertfail)
	.align		4
        /*0010*/ 	.word	0x00000000
	.align		4
        /*0014*/ 	.word	0xfffffffe
	.align		4
        /*0018*/ 	.word	0x00000000
	.align		4
        /*001c*/ 	.word	0xfffffffd
	.align		4
        /*0020*/ 	.word	0x00000000
	.align		4
        /*0024*/ 	.word	0xfffffffc


//--------------------- .nv.constant4             --------------------------
	.section	.nv.constant4,"a",@progbits
	.align	8
	.align		8
.nv.constant4:
        /*0000*/ 	.dword	__assertfail
	.align		8
        /*0008*/ 	.dword	__unnamed_1
	.align		8
        /*0010*/ 	.dword	__unnamed_2
	.align		8
        /*0018*/ 	.dword	_ZN40_INTERNAL_5fe944bb_4_k_cu_7b91e521_300824cuda3std3__45__cpo5beginE
	.align		8
        /*0020*/ 	.dword	_ZN40_INTERNAL_5fe944bb_4_k_cu_7b91e521_300824cuda3std3__45__cpo3endE
	.align		8
        /*0028*/ 	.dword	_ZN40_INTERNAL_5fe944bb_4_k_cu_7b91e521_300824cuda3std3__45__cpo6cbeginE
	.align		8
        /*0030*/ 	.dword	_ZN40_INTERNAL_5fe944bb_4_k_cu_7b91e521_300824cuda3std3__45__cpo4cendE
	.align		8
        /*0038*/ 	.dword	_ZN40_INTERNAL_5fe944bb_4_k_cu_7b91e521_300824cuda3std3__442_GLOBAL__N__5fe944bb_4_k_cu_7b91e521_300826ignoreE
	.align		8
        /*0040*/ 	.dword	_ZN40_INTERNAL_5fe944bb_4_k_cu_7b91e521_300824cuda3std3__419piecewise_constructE
	.align		8
        /*0048*/ 	.dword	_ZN40_INTERNAL_5fe944bb_4_k_cu_7b91e521_300824cuda3std3__48in_placeE
	.align		8
        /*0050*/ 	.dword	_ZN40_INTERNAL_5fe944bb_4_k_cu_7b91e521_300824cuda3std6ranges3__45__cpo4swapE
	.align		8
        /*0058*/ 	.dword	_ZN40_INTERNAL_5fe944bb_4_k_cu_7b91e521_300824cuda3std6ranges3__45__cpo9iter_moveE
	.align		8
        /*0060*/ 	.dword	_ZN40_INTERNAL_5fe944bb_4_k_cu_7b91e521_300824cute7productE
	.align		8
        /*0068*/ 	.dword	_ZN40_INTERNAL_5fe944bb_4_k_cu_7b91e521_300824cute1_E
	.align		8
        /*0070*/ 	.dword	$str$25
	.align		8
        /*0078*/ 	.dword	$str$26
	.align		8
        /*0080*/ 	.dword	$str$27
	.align		8
        /*0088*/ 	.dword	$str$28


//--------------------- .text._ZN7cutlass13device_kernelINS_4gemm6kernel13GemmUniversalIN4cute5tupleIJiiiiEEENS1_10collective13CollectiveMmaINS1_35MainloopSm100TmaUmmaWarpSpecializedILi6ELi2ELi4ENS5_IJNS4_1CILi1EEESB_SB_EEEEENS5_IJNSA_ILi64EEESE_SE_EEEfNS5_IJlSB_lEEEfNS5_IJSB_llEEENS4_8TiledMMAINS4_8MMA_AtomIJNS4_17SM100_MMA_TF32_SSINS_10tfloat32_tESL_fLi64ELi64ELNS4_4UMMA5MajorE0ELSN_1ELNSM_7ScaleInE0ELSO_0EEEEEENS4_6LayoutISC_NS5_IJNSA_ILi0EEESS_SS_EEEEENS5_IJNS4_10UnderscoreESV_SV_EEEEENS4_13SM90_TMA_LOADENS4_14ComposedLayoutINS4_7SwizzleILi3ELi4ELi3EEENS4_18smem_ptr_flag_bitsILi32EEENSR_INS5_IJNSA_ILi8EEENSA_ILi32EEEEEENS5_IJS15_SB_EEEEEEEvNS4_8identityESY_NSZ_INS10_ILi2ELi5ELi2EEES13_NSR_INS5_IJS15_NSA_ILi4EEEEEENS5_IJSB_S15_EEEEEEEvS1A_EENS_8epilogue10collective18CollectiveEpilogueINS1I_23Sm100TmaWarpSpecializedILi3ELi2ELi16ELb1ELb0EEEJSF_NS5_IJNSR_ISE_SB_EENSR_IS15_SB_EEEEEfSG_fSG_NS1I_6fusion15FusionCallbacksIS1M_NS1Q_17LinearCombinationIffffLNS_15FloatRoundStyleE2EEESF_S1P_JEEENS4_5SM1004TMEM4LOAD26SM100_TMEM_LOAD_16dp128b8xESY_S19_NS4_17SM75_U32x4_LDSM_NENS4_14SM90_TMA_STOREES19_NS4_17SM90_U32x4_STSM_NENS4_39AutoVectorizingCopyWithAssumedAlignmentILi128EEEEEEvvEEEEvNT_6ParamsE --------------------------
	.section	.text._ZN7cutlass13device_kernelINS_4gemm6kernel13GemmUniversalIN4cute5tupleIJiiiiEEENS1_10collective13CollectiveMmaINS1_35MainloopSm100TmaUmmaWarpSpecializedILi6ELi2ELi4ENS5_IJNS4_1CILi1EEESB_SB_EEEEENS5_IJNSA_ILi64EEESE_SE_EEEfNS5_IJlSB_lEEEfNS5_IJSB_llEEENS4_8TiledMMAINS4_8MMA_AtomIJNS4_17SM100_MMA_TF32_SSINS_10tfloat32_tESL_fLi64ELi64ELNS4_4UMMA5MajorE0ELSN_1ELNSM_7ScaleInE0ELSO_0EEEEEENS4_6LayoutISC_NS5_IJNSA_ILi0EEESS_SS_EEEEENS5_IJNS4_10UnderscoreESV_SV_EEEEENS4_13SM90_TMA_LOADENS4_14ComposedLayoutINS4_7SwizzleILi3ELi4ELi3EEENS4_18smem_ptr_flag_bitsILi32EEENSR_INS5_IJNSA_ILi8EEENSA_ILi32EEEEEENS5_IJS15_SB_EEEEEEEvNS4_8identityESY_NSZ_INS10_ILi2ELi5ELi2EEES13_NSR_INS5_IJS15_NSA_ILi4EEEEEENS5_IJSB_S15_EEEEEEEvS1A_EENS_8epilogue10collective18CollectiveEpilogueINS1I_23Sm100TmaWarpSpecializedILi3ELi2ELi16ELb1ELb0EEEJSF_NS5_IJNSR_ISE_SB_EENSR_IS15_SB_EEEEEfSG_fSG_NS1I_6fusion15FusionCallbacksIS1M_NS1Q_17LinearCombinationIffffLNS_15FloatRoundStyleE2EEESF_S1P_JEEENS4_5SM1004TMEM4LOAD26SM100_TMEM_LOAD_16dp128b8xESY_S19_NS4_17SM75_U32x4_LDSM_NENS4_14SM90_TMA_STOREES19_NS4_17SM90_U32x4_STSM_NENS4_39AutoVectorizingCopyWithAssumedAlignmentILi128EEEEEEvvEEEEvNT_6ParamsE,"ax",@progbits
	.align	128
.text._ZN7cutlass13device_kernelINS_4gemm6kernel13GemmUniversalIN4cute5tupleIJiiiiEEENS1_10collective13CollectiveMmaINS1_35MainloopSm100TmaUmmaWarpSpecializedILi6ELi2ELi4ENS5_IJNS4_1CILi1EEESB_SB_EEEEENS5_IJNSA_ILi64EEESE_SE_EEEfNS5_IJlSB_lEEEfNS5_IJSB_llEEENS4_8TiledMMAINS4_8MMA_AtomIJNS4_17SM100_MMA_TF32_SSINS_10tfloat32_tESL_fLi64ELi64ELNS4_4UMMA5MajorE0ELSN_1ELNSM_7ScaleInE0ELSO_0EEEEEENS4_6LayoutISC_NS5_IJNSA_ILi0EEESS_SS_EEEEENS5_IJNS4_10UnderscoreESV_SV_EEEEENS4_13SM90_TMA_LOADENS4_14ComposedLayoutINS4_7SwizzleILi3ELi4ELi3EEENS4_18smem_ptr_flag_bitsILi32EEENSR_INS5_IJNSA_ILi8EEENSA_ILi32EEEEEENS5_IJS15_SB_EEEEEEEvNS4_8identityESY_NSZ_INS10_ILi2ELi5ELi2EEES13_NSR_INS5_IJS15_NSA_ILi4EEEEEENS5_IJSB_S15_EEEEEEEvS1A_EENS_8epilogue10collective18CollectiveEpilogueINS1I_23Sm100TmaWarpSpecializedILi3ELi2ELi16ELb1ELb0EEEJSF_NS5_IJNSR_ISE_SB_EENSR_IS15_SB_EEEEEfSG_fSG_NS1I_6fusion15FusionCallbacksIS1M_NS1Q_17LinearCombinationIffffLNS_15FloatRoundStyleE2EEESF_S1P_JEEENS4_5SM1004TMEM4LOAD26SM100_TMEM_LOAD_16dp128b8xESY_S19_NS4_17SM75_U32x4_LDSM_NENS4_14SM90_TMA_STOREES19_NS4_17SM90_U32x4_STSM_NENS4_39AutoVectorizingCopyWithAssumedAlignmentILi128EEEEEEvvEEEEvNT_6ParamsE:
        .type           _ZN7cutlass13device_kernelINS_4gemm6kernel13GemmUniversalIN4cute5tupleIJiiiiEEENS1_10collective13CollectiveMmaINS1_35MainloopSm100TmaUmmaWarpSpecializedILi6ELi2ELi4ENS5_IJNS4_1CILi1EEESB_SB_EEEEENS5_IJNSA_ILi64EEESE_SE_EEEfNS5_IJlSB_lEEEfNS5_IJSB_llEEENS4_8TiledMMAINS4_8MMA_AtomIJNS4_17SM100_MMA_TF32_SSINS_10tfloat32_tESL_fLi64ELi64ELNS4_4UMMA5MajorE0ELSN_1ELNSM_7ScaleInE0ELSO_0EEEEEENS4_6LayoutISC_NS5_IJNSA_ILi0EEESS_SS_EEEEENS5_IJNS4_10UnderscoreESV_SV_EEEEENS4_13SM90_TMA_LOADENS4_14ComposedLayoutINS4_7SwizzleILi3ELi4ELi3EEENS4_18smem_ptr_flag_bitsILi32EEENSR_INS5_IJNSA_ILi8EEENSA_ILi32EEEEEENS5_IJS15_SB_EEEEEEEvNS4_8identityESY_NSZ_INS10_ILi2ELi5ELi2EEES13_NSR_INS5_IJS15_NSA_ILi4EEEEEENS5_IJSB_S15_EEEEEEEvS1A_EENS_8epilogue10collective18CollectiveEpilogueINS1I_23Sm100TmaWarpSpecializedILi3ELi2ELi16ELb1ELb0EEEJSF_NS5_IJNSR_ISE_SB_EENSR_IS15_SB_EEEEEfSG_fSG_NS1I_6fusion15FusionCallbacksIS1M_NS1Q_17LinearCombinationIffffLNS_15FloatRoundStyleE2EEESF_S1P_JEEENS4_5SM1004TMEM4LOAD26SM100_TMEM_LOAD_16dp128b8xESY_S19_NS4_17SM75_U32x4_LDSM_NENS4_14SM90_TMA_STOREES19_NS4_17SM90_U32x4_STSM_NENS4_39AutoVectorizingCopyWithAssumedAlignmentILi128EEEEEEvvEEEEvNT_6ParamsE,@function
        .size           _ZN7cutlass13device_kernelINS_4gemm6kernel13GemmUniversalIN4cute5tupleIJiiiiEEENS1_10collective13CollectiveMmaINS1_35MainloopSm100TmaUmmaWarpSpecializedILi6ELi2ELi4ENS5_IJNS4_1CILi1EEESB_SB_EEEEENS5_IJNSA_ILi64EEESE_SE_EEEfNS5_IJlSB_lEEEfNS5_IJSB_llEEENS4_8TiledMMAINS4_8MMA_AtomIJNS4_17SM100_MMA_TF32_SSINS_10tfloat32_tESL_fLi64ELi64ELNS4_4UMMA5MajorE0ELSN_1ELNSM_7ScaleInE0ELSO_0EEEEEENS4_6LayoutISC_NS5_IJNSA_ILi0EEESS_SS_EEEEENS5_IJNS4_10UnderscoreESV_SV_EEEEENS4_13SM90_TMA_LOADENS4_14ComposedLayoutINS4_7SwizzleILi3ELi4ELi3EEENS4_18smem_ptr_flag_bitsILi32EEENSR_INS5_IJNSA_ILi8EEENSA_ILi32EEEEEENS5_IJS15_SB_EEEEEEEvNS4_8identityESY_NSZ_INS10_ILi2ELi5ELi2EEES13_NSR_INS5_IJS15_NSA_ILi4EEEEEENS5_IJSB_S15_EEEEEEEvS1A_EENS_8epilogue10collective18CollectiveEpilogueINS1I_23Sm100TmaWarpSpecializedILi3ELi2ELi16ELb1ELb0EEEJSF_NS5_IJNSR_ISE_SB_EENSR_IS15_SB_EEEEEfSG_fSG_NS1I_6fusion15FusionCallbacksIS1M_NS1Q_17LinearCombinationIffffLNS_15FloatRoundStyleE2EEESF_S1P_JEEENS4_5SM1004TMEM4LOAD26SM100_TMEM_LOAD_16dp128b8xESY_S19_NS4_17SM75_U32x4_LDSM_NENS4_14SM90_TMA_STOREES19_NS4_17SM90_U32x4_STSM_NENS4_39AutoVectorizingCopyWithAssumedAlignmentILi128EEEEEEvvEEEEvNT_6ParamsE,(.L_x_160 - _ZN7cutlass13device_kernelINS_4gemm6kernel13GemmUniversalIN4cute5tupleIJiiiiEEENS1_10collective13CollectiveMmaINS1_35MainloopSm100TmaUmmaWarpSpecializedILi6ELi2ELi4ENS5_IJNS4_1CILi1EEESB_SB_EEEEENS5_IJNSA_ILi64EEESE_SE_EEEfNS5_IJlSB_lEEEfNS5_IJSB_llEEENS4_8TiledMMAINS4_8MMA_AtomIJNS4_17SM100_MMA_TF32_SSINS_10tfloat32_tESL_fLi64ELi64ELNS4_4UMMA5MajorE0ELSN_1ELNSM_7ScaleInE0ELSO_0EEEEEENS4_6LayoutISC_NS5_IJNSA_ILi0EEESS_SS_EEEEENS5_IJNS4_10UnderscoreESV_SV_EEEEENS4_13SM90_TMA_LOADENS4_14ComposedLayoutINS4_7SwizzleILi3ELi4ELi3EEENS4_18smem_ptr_flag_bitsILi32EEENSR_INS5_IJNSA_ILi8EEENSA_ILi32EEEEEENS5_IJS15_SB_EEEEEEEvNS4_8identityESY_NSZ_INS10_ILi2ELi5ELi2EEES13_NSR_INS5_IJS15_NSA_ILi4EEEEEENS5_IJSB_S15_EEEEEEEvS1A_EENS_8epilogue10collective18CollectiveEpilogueINS1I_23Sm100TmaWarpSpecializedILi3ELi2ELi16ELb1ELb0EEEJSF_NS5_IJNSR_ISE_SB_EENSR_IS15_SB_EEEEEfSG_fSG_NS1I_6fusion15FusionCallbacksIS1M_NS1Q_17LinearCombinationIffffLNS_15FloatRoundStyleE2EEESF_S1P_JEEENS4_5SM1004TMEM4LOAD26SM100_TMEM_LOAD_16dp128b8xESY_S19_NS4_17SM75_U32x4_LDSM_NENS4_14SM90_TMA_STOREES19_NS4_17SM90_U32x4_STSM_NENS4_39AutoVectorizingCopyWithAssumedAlignmentILi128EEEEEEvvEEEEvNT_6ParamsE)
        .other          _ZN7cutlass13device_kernelINS_4gemm6kernel13GemmUniversalIN4cute5tupleIJiiiiEEENS1_10collective13CollectiveMmaINS1_35MainloopSm100TmaUmmaWarpSpecializedILi6ELi2ELi4ENS5_IJNS4_1CILi1EEESB_SB_EEEEENS5_IJNSA_ILi64EEESE_SE_EEEfNS5_IJlSB_lEEEfNS5_IJSB_llEEENS4_8TiledMMAINS4_8MMA_AtomIJNS4_17SM100_MMA_TF32_SSINS_10tfloat32_tESL_fLi64ELi64ELNS4_4UMMA5MajorE0ELSN_1ELNSM_7ScaleInE0ELSO_0EEEEEENS4_6LayoutISC_NS5_IJNSA_ILi0EEESS_SS_EEEEENS5_IJNS4_10UnderscoreESV_SV_EEEEENS4_13SM90_TMA_LOADENS4_14ComposedLayoutINS4_7SwizzleILi3ELi4ELi3EEENS4_18smem_ptr_flag_bitsILi32EEENSR_INS5_IJNSA_ILi8EEENSA_ILi32EEEEEENS5_IJS15_SB_EEEEEEEvNS4_8identityESY_NSZ_INS10_ILi2ELi5ELi2EEES13_NSR_INS5_IJS15_NSA_ILi4EEEEEENS5_IJSB_S15_EEEEEEEvS1A_EENS_8epilogue10collective18CollectiveEpilogueINS1I_23Sm100TmaWarpSpecializedILi3ELi2ELi16ELb1ELb0EEEJSF_NS5_IJNSR_ISE_SB_EENSR_IS15_SB_EEEEEfSG_fSG_NS1I_6fusion15FusionCallbacksIS1M_NS1Q_17LinearCombinationIffffLNS_15FloatRoundStyleE2EEESF_S1P_JEEENS4_5SM1004TMEM4LOAD26SM100_TMEM_LOAD_16dp128b8xESY_S19_NS4_17SM75_U32x4_LDSM_NENS4_14SM90_TMA_STOREES19_NS4_17SM90_U32x4_STSM_NENS4_39AutoVectorizingCopyWithAssumedAlignmentILi128EEEEEEvvEEEEvNT_6ParamsE,@"STO_CUDA_ENTRY STV_DEFAULT"
_ZN7cutlass13device_kernelINS_4gemm6kernel13GemmUniversalIN4cute5tupleIJiiiiEEENS1_10collective13CollectiveMmaINS1_35MainloopSm100TmaUmmaWarpSpecializedILi6ELi2ELi4ENS5_IJNS4_1CILi1EEESB_SB_EEEEENS5_IJNSA_ILi64EEESE_SE_EEEfNS5_IJlSB_lEEEfNS5_IJSB_llEEENS4_8TiledMMAINS4_8MMA_AtomIJNS4_17SM100_MMA_TF32_SSINS_10tfloat32_tESL_fLi64ELi64ELNS4_4UMMA5MajorE0ELSN_1ELNSM_7ScaleInE0ELSO_0EEEEEENS4_6LayoutISC_NS5_IJNSA_ILi0EEESS_SS_EEEEENS5_IJNS4_10UnderscoreESV_SV_EEEEENS4_13SM90_TMA_LOADENS4_14ComposedLayoutINS4_7SwizzleILi3ELi4ELi3EEENS4_18smem_ptr_flag_bitsILi32EEENSR_INS5_IJNSA_ILi8EEENSA_ILi32EEEEEENS5_IJS15_SB_EEEEEEEvNS4_8identityESY_NSZ_INS10_ILi2ELi5ELi2EEES13_NSR_INS5_IJS15_NSA_ILi4EEEEEENS5_IJSB_S15_EEEEEEEvS1A_EENS_8epilogue10collective18CollectiveEpilogueINS1I_23Sm100TmaWarpSpecializedILi3ELi2ELi16ELb1ELb0EEEJSF_NS5_IJNSR_ISE_SB_EENSR_IS15_SB_EEEEEfSG_fSG_NS1I_6fusion15FusionCallbacksIS1M_NS1Q_17LinearCombinationIffffLNS_15FloatRoundStyleE2EEESF_S1P_JEEENS4_5SM1004TMEM4LOAD26SM100_TMEM_LOAD_16dp128b8xESY_S19_NS4_17SM75_U32x4_LDSM_NENS4_14SM90_TMA_STOREES19_NS4_17SM90_U32x4_STSM_NENS4_39AutoVectorizingCopyWithAssumedAlignmentILi128EEEEEEvvEEEEvNT_6ParamsE:
[----:B------:R-:W1:Y:S01]  /*0000*/  LDC R1, c[0x0][0x37c] ;  /* 0x0000df00ff017b82 */ /* 0x000e620000000800 */
[----:B------:R-:W2:Y:S01]  /*0010*/  S2R R75, SR_TID.X ;  /* 0x00000000004b7919 */ /* 0x000ea20000002100 */
[----:B------:R-:W3:Y:S01]  /*0020*/  LDCU.64 UR4, c[0x0][0x890] ;  /* 0x00011200ff0477ac */ /* 0x000ee20008000a00 */
[----:B------:R-:W-:Y:S02]  /*0030*/  PRMT R64, RZ, 0x7610, R64 ;  /* 0x00007610ff407816 */ /* 0x000fe40000000040 */
[----:B------:R-:W-:Y:S01]  /*0040*/  ELECT P5, URZ, PT ;  /* 0x0000000000ff782f */ /* 0x000fe200038a0000 */
[----:B------:R-:W4:Y:S01]  /*0050*/  LDCU.64 UR46, c[0x0][0x358] ;  /* 0x00006b00ff2e77ac */ /* 0x000f220008000a00 */
[----:B---3--:R-:W-:-:S04]  /*0060*/  UISETP.NE.U32.AND UP0, UPT, UR4, URZ, UPT ;  /* 0x000000ff0400728c */ /* 0x008fc8000bf05070 */
[----:B------:R-:W-:Y:S01]  /*0070*/  UISETP.NE.AND.EX UP0, UPT, UR5, URZ, UPT, UP0 ;  /* 0x000000ff0500728c */ /* 0x000fe2000bf05300 */
[----:B--2---:R-:W-:-:S05]  /*0080*/  SHF.R.U32.HI R69, RZ, 0x5, R75 ;  /* 0x00000005ff457819 */ /* 0x004fca000001164b */
[----:B------:R-:W2:Y:S02]  /*0090*/  SHFL.IDX PT, R0, R69, RZ, 0x1f ;  /* 0x00001fff45007589 */ /* 0x000ea400000e0000 */
[----:B--2---:R-:W-:Y:S01]  /*00a0*/  R2UR UR8, R0 ;  /* 0x00000000000872ca */ /* 0x004fe200000e0000 */
[----:B-1--4-:R-:W-:-:S14]  /*00b0*/  BRA.U UP0, `(.L_x_0) ;  /* 0x00000001002c7547 */ /* 0x012fdc000b800000 */
[----:B------:R-:W1:Y:S02]  /*00c0*/  LDCU.64 UR6, c[0x0][0x888] ;  /* 0x00011100ff0677ac */ /* 0x000e640008000a00 */
[----:B-1----:R-:W-:-:S04]  /*00d0*/  UISETP.NE.U32.AND UP0, UPT, UR6, URZ, UPT ;  /* 0x000000ff0600728c */ /* 0x002fc8000bf05070 */
[----:B------:R-:W-:-:S09]  /*00e0*/  UISETP.NE.AND.EX UP0, UPT, UR7, URZ, UPT, UP0 ;  /* 0x000000ff0700728c */ /* 0x000fd2000bf05300 */
[----:B------:R-:W-:Y:S05]  /*00f0*/  BRA.U !UP0, `(.L_x_1) ;  /* 0x0000000108107547 */ /* 0x000fea000b800000 */
[----:B------:R-:W1:Y:S02]  /*0100*/  LDC.64 R2, c[0x0][0x888] ;  /* 0x00022200ff027b82 */ /* 0x000e640000000a00 */
[----:B-1----:R1:W5:Y:S01]  /*0110*/  LDG.E R35, desc[UR46][R2.64] ;  /* 0x0000002e02237981 */ /* 0x002362000c1e1900 */
[----:B------:R-:W-:Y:S01]  /*0120*/  HFMA2 R64, -RZ, RZ, 0, 5.9604644775390625e-08 ;  /* 0x00000001ff407431 */ /* 0x000fe200000001ff */
[----:B------:R-:W-:Y:S05]  /*0130*/  BRA `(.L_x_0) ;  /* 0x00000000000c7947 */ /* 0x000fea0003800000 */
.L_x_1:
[----:B------:R-:W1:Y:S01]  /*0140*/  LDCU UR6, c[0x0][0x880] ;  /* 0x00011000ff0677ac */ /* 0x000e620008000800 */
[----:B------:R-:W-:Y:S01]  /*0150*/  HFMA2 R64, -RZ, RZ, 0, 5.9604644775390625e-08 ;  /* 0x00000001ff407431 */ /* 0x000fe200000001ff */
[----:B-1----:R-:W-:-:S07]  /*0160*/  MOV R35, UR6 ;  /* 0x0000000600237c02 */ /* 0x002fce0008000f00 */
.L_x_0:
[----:B------:R-:W2:Y:S02]  /*0170*/  LDCU.64 UR6, c[0x0][0x8b0] ;  /* 0x00011600ff0677ac */ /* 0x000ea40008000a00 */
[----:B--2---:R-:W-:-:S04]  /*0180*/  UISETP.NE.U32.AND UP0, UPT, UR6, URZ, UPT ;  /* 0x000000ff0600728c */ /* 0x004fc8000bf05070 */
[----:B------:R-:W-:-:S09]  /*0190*/  UISETP.NE.AND.EX UP0, UPT, UR7, URZ, UPT, UP0 ;  /* 0x000000ff0700728c */ /* 0x000fd2000bf05300 */
[----:B------:R-:W-:Y:S05]  /*01a0*/  BRA.U UP0, `(.L_x_2) ;  /* 0x0000000100247547 */ /* 0x000fea000b800000 */
[----:B------:R-:W2:Y:S02]  /*01b0*/  LDCU.64 UR6, c[0x0][0x8a8] ;  /* 0x00011500ff0677ac */ /* 0x000ea40008000a00 */
[----:B--2---:R-:W-:-:S04]  /*01c0*/  UISETP.NE.U32.AND UP0, UPT, UR6, URZ, UPT ;  /* 0x000000ff0600728c */ /* 0x004fc8000bf05070 */
[----:B------:R-:W-:-:S09]  /*01d0*/  UISETP.NE.AND.EX UP0, UPT, UR7, URZ, UPT, UP0 ;  /* 0x000000ff0700728c */ /* 0x000fd2000bf05300 */
[----:B------:R-:W-:Y:S05]  /*01e0*/  BRA.U !UP0, `(.L_x_3) ;  /* 0x00000001080c7547 */ /* 0x000fea000b800000 */
[----:B-1----:R-:W1:Y:S02]  /*01f0*/  LDC.64 R2, c[0x0][0x8a8] ;  /* 0x00022a00ff027b82 */ /* 0x002e640000000a00 */
[----:B-1----:R2:W5:Y:S01]  /*0200*/  LDG.E R33, desc[UR46][R2.64] ;  /* 0x0000002e02217981 */ /* 0x002562000c1e1900 */
[----:B------:R-:W-:Y:S05]  /*0210*/  BRA `(.L_x_2) ;  /* 0x0000000000087947 */ /* 0x000fea0003800000 */
.L_x_3:
[----:B------:R-:W2:Y:S02]  /*0220*/  LDCU UR6, c[0x0][0x8a0] ;  /* 0x00011400ff0677ac */ /* 0x000ea40008000800 */
[----:B--2---:R-:W-:Y:S02]  /*0230*/  MOV R33, UR6 ;  /* 0x0000000600217c02 */ /* 0x004fe40008000f00 */
.L_x_2:
[----:B------:R-:W-:Y:S01]  /*0240*/  IMAD.U32 R0, RZ, RZ, UR8 ;  /* 0x00000008ff007e24 */ /* 0x000fe2000f8e00ff */
[----:B------:R-:W-:Y:S04]  /*0250*/  BSSY.RECONVERGENT B0, `(.L_x_4) ;  /* 0x000000c000007945 */ /* 0x000fe80003800200 */
[C---:B------:R-:W-:Y:S02]  /*0260*/  ISETP.NE.OR P1, PT, R0.reuse, 0x1, !P5 ;  /* 0x000000010000780c */ /* 0x040fe40006f25670 */
[----:B------:R-:W-:-:S11]  /*0270*/  ISETP.NE.OR P0, PT, R0, 0x3, !P5 ;  /* 0x000000030000780c */ /* 0x000fd60006f05670 */
[----:B------:R-:W-:Y:S05]  /*0280*/  @P1 BRA `(.L_x_5) ;  /* 0x0000000000201947 */ /* 0x000fea0003800000 */
[----:B------:R-:W3:Y:S02]  /*0290*/  LDCU.64 UR6, c[0x0][0x348] ;  /* 0x00006900ff0677ac */ /* 0x000ee40008000a00 */
[----:B---3--:R-:W-:Y:S02]  /*02a0*/  UIADD3 UR10, UP1, UPT, UR6, 0x80, URZ ;  /* 0x00000080060a7890 */ /* 0x008fe4000ff3e0ff */
[----:B------:R-:W-:Y:S02]  /*02b0*/  UIADD3 UR6, UP0, UPT, UR6, 0x180, URZ ;  /* 0x0000018006067890 */ /* 0x000fe4000ff1e0ff */
[----:B------:R-:W-:Y:S02]  /*02c0*/  UIADD3.X UR11, UPT, UPT, URZ, UR7, URZ, UP1, !UPT ;  /* 0x00000007ff0b7290 */ /* 0x000fe40008ffe4ff */
[----:B------:R-:W-:-:S07]  /*02d0*/  UIADD3.X UR7, UPT, UPT, URZ, UR7, URZ, UP0, !UPT ;  /* 0x00000007ff077290 */ /* 0x000fce00087fe4ff */
[----:B------:R3:W-:Y:S02]  /*02e0*/  UTMACCTL.PF [UR10] ;  /* 0x000000000a0079b9 */ /* 0x0007e40008040000 */
[----:B------:R3:W-:Y:S02]  /*02f0*/  UTMACCTL.PF [UR6] ;  /* 0x00000000060079b9 */ /* 0x0007e40008040000 */
[----:B---3--:R-:W-:Y:S01]  /*0300*/  NOP ;  /* 0x0000000000007918 */ /* 0x008fe20000000000 */
.L_x_5:
[----:B------:R-:W-:Y:S05]  /*0310*/  BSYNC.RECONVERGENT B0 ;  /* 0x0000000000007941 */ /* 0x000fea0003800200 */
.L_x_4:
[----:B------:R-:W-:Y:S04]  /*0320*/  BSSY.RECONVERGENT B0, `(.L_x_6) ;  /* 0x000000a000007945 */ /* 0x000fe80003800200 */
        /* <DEDUP_REMOVED lines=9> */
.L_x_7:
[----:B------:R-:W-:Y:S05]  /*03c0*/  BSYNC.RECONVERGENT B0 ;  /* 0x0000000000007941 */ /* 0x000fea0003800200 */
.L_x_6:
[----:B------:R-:W3:Y:S01]  /*03d0*/  LDCU.64 UR6, c[0x0][0x888] ;  /* 0x00011100ff0677ac */ /* 0x000ee20008000a00 */
[----:B------:R-:W-:Y:S02]  /*03e0*/  UISETP.EQ.U32.AND UP1, UPT, UR4, URZ, UPT ;  /* 0x000000ff0400728c */ /* 0x000fe4000bf22070 */
[----:B------:R-:W-:Y:S02]  /*03f0*/  UPLOP3.LUT UP2, UPT, UPT, UPT, UPT, 0x80, 0x8 ;  /* 0x000000000008789c */ /* 0x000fe40003f4f070 */
[----:B---3--:R-:W-:-:S04]  /*0400*/  UISETP.NE.U32.AND UP0, UPT, UR6, URZ, UPT ;  /* 0x000000ff0600728c */ /* 0x008fc8000bf05070 */
[----:B------:R-:W-:-:S04]  /*0410*/  UISETP.NE.AND.EX UP0, UPT, UR7, URZ, UPT, UP0 ;  /* 0x000000ff0700728c */ /* 0x000fc8000bf05300 */
[----:B------:R-:W-:-:S04]  /*0420*/  UISETP.EQ.OR.EX UP3, UPT, UR5, URZ, !UP0, UP1 ;  /* 0x000000ff0500728c */ /* 0x000fc8000c762710 */
[----:B------:R-:W-:-:S05]  /*0430*/  UP2UR UR53, UPR, URZ, 0x8 ;  /* 0x00000008ff357883 */ /* 0x000fca0008000000 */
[----:B------:R-:W-:Y:S07]  /*0440*/  BRA.U !UP3, `(.L_x_8) ;  /* 0x000000010b207547 */ /* 0x000fee000b800000 */
[----:B------:R-:W-:Y:S01]  /*0450*/  UISETP.NE.U32.AND UP2, UPT, UR4, URZ, UPT ;  /* 0x000000ff0400728c */ /* 0x000fe2000bf45070 */
[----:B-----5:R-:W-:Y:S01]  /*0460*/  FSETP.NEU.AND P0, PT, R35, RZ, PT ;  /* 0x000000ff2300720b */ /* 0x020fe20003f0d000 */
[----:B------:R-:W-:Y:S02]  /*0470*/  USEL UR4, URZ, 0xffffffff, UP0 ;  /* 0xffffffffff047887 */ /* 0x000fe40008000000 */
[----:B------:R-:W-:-:S10]  /*0480*/  UISETP.NE.AND.EX UP2, UPT, UR5, URZ, UPT, UP2 ;  /* 0x000000ff0500728c */ /* 0x000fd4000bf45320 */
[----:B------:R-:W-:Y:S01]  /*0490*/  VOTEU.ANY UP1, P0 ;  /* 0x0000000000ff7886 */ /* 0x000fe20000020100 */
[----:B------:R-:W-:-:S04]  /*04a0*/  @!UP2 USEL UR4, URZ, 0xffffffff, UP1 ;  /* 0xffffffffff04a887 */ /* 0x000fc80008800000 */
[----:B------:R-:W-:-:S04]  /*04b0*/  ULOP3.LUT UR4, UR4, 0x1, URZ, 0xc0, !UPT ;  /* 0x0000000104047892 */ /* 0x000fc8000f8ec0ff */
[----:B------:R-:W-:-:S11]  /*04c0*/  UISETP.NE.U32.AND UP2, UPT, UR4, 0x1, UPT ;  /* 0x000000010400788c */ /* 0x000fd6000bf45070 */
.L_x_8:
[----:B-12---:R-:W1:Y:S01]  /*04d0*/  SHFL.IDX PT, R2, R69, RZ, 0x1f ;  /* 0x00001fff45027589 */ /* 0x006e6200000e0000 */
[----:B------:R-:W-:-:S04]  /*04e0*/  UISETP.NE.AND UP1, UPT, UR8, 0x2, UPT ;  /* 0x000000020800788c */ /* 0x000fc8000bf25270 */
[----:B------:R-:W-:Y:S01]  /*04f0*/  USEL UR6, URZ, 0x1, UP1 ;  /* 0x00000001ff067887 */ /* 0x000fe20008800000 */
[----:B-1----:R-:W-:-:S13]  /*0500*/  ISETP.NE.AND P0, PT, R2, RZ, PT ;  /* 0x000000ff0200720c */ /* 0x002fda0003f05270 */
[----:B------:R-:W-:Y:S05]  /*0510*/  @P0 BRA `(.L_x_9) ;  /* 0x0000000000580947 */ /* 0x000fea0003800000 */
[----:B------:R-:W1:Y:S01]  /*0520*/  S2UR UR5, SR_CgaCtaId ;  /* 0x00000000000579c3 */ /* 0x000e620000008800 */
[----:B------:R-:W-:Y:S01]  /*0530*/  UMOV UR7, 0x400 ;  /* 0x0000040000077882 */ /* 0x000fe20000000000 */
[----:B------:R-:W-:Y:S01]  /*0540*/  UMOV UR4, 0x1 ;  /* 0x0000000100047882 */ /* 0x000fe20000000000 */
[----:B------:R-:W-:Y:S01]  /*0550*/  ELECT P0, URZ, PT ;  /* 0x0000000000ff782f */ /* 0x000fe20003800000 */
[----:B------:R-:W-:-:S04]  /*0560*/  UIADD3 UR10, UPT, UPT, -UR4, 0x100000, URZ ;  /* 0x00100000040a7890 */ /* 0x000fc8000fffe1ff */
[----:B------:R-:W-:Y:S02]  /*0570*/  USHF.L.U32 UR11, UR10, 0xb, URZ ;  /* 0x0000000b0a0b7899 */ /* 0x000fe400080006ff */
[----:B------:R-:W-:Y:S02]  /*0580*/  USHF.L.U32 UR10, UR10, 0x1, URZ ;  /* 0x000000010a0a7899 */ /* 0x000fe400080006ff */
[----:B-1----:R-:W-:Y:S01]  /*0590*/  ULEA UR5, UR5, UR7, 0x18 ;  /* 0x0000000705057291 */ /* 0x002fe2000f8ec0ff */
[----:B------:R-:W1:Y:S11]  /*05a0*/  FENCE.VIEW.ASYNC.S ;  /* 0x00000000000073c6 */ /* 0x000e760000000000 */
[----:B-1----:R1:W2:Y:S01]  /*05b0*/  SYNCS.EXCH.64 URZ, [UR5], UR10 ;  /* 0x0000000a05ff75b2 */ /* 0x0022a20008000100 */
[----:B------:R1:W3:Y:S01]  /*05c0*/  SYNCS.EXCH.64 URZ, [UR5+0x30], UR10 ;  /* 0x0000300a05ff75b2 */ /* 0x0002e20008000100 */
[----:B------:R1:W4:Y:S01]  /*05d0*/  SYNCS.EXCH.64 URZ, [UR5+0x8], UR10 ;  /* 0x0000080a05ff75b2 */ /* 0x0003220008000100 */
[----:B------:R1:W1:Y:S01]  /*05e0*/  SYNCS.EXCH.64 URZ, [UR5+0x38], UR10 ;  /* 0x0000380a05ff75b2 */ /* 0x0002620008000100 */
        /* <DEDUP_REMOVED lines=8> */
[----:B------:R-:W-:Y:S01]  /*0670*/  NOP ;  /* 0x0000000000007918 */ /* 0x000fe20000000000 */
.L_x_9:
[----:B------:R-:W2:Y:S01]  /*0680*/  SHFL.IDX PT, R2, R69, RZ, 0x1f ;  /* 0x00001fff45027589 */ /* 0x000ea200000e0000 */
[----:B------:R-:W-:Y:S01]  /*0690*/  NOP ;  /* 0x0000000000007918 */ /* 0x000fe20000000000 */
[----:B--2---:R-:W-:-:S13]  /*06a0*/  ISETP.NE.AND P0, PT, R2, 0x1, PT ;  /* 0x000000010200780c */ /* 0x004fda0003f05270 */
[----:B------:R-:W-:Y:S05]  /*06b0*/  @P0 BRA `(.L_x_10) ;  /* 0x0000000000500947 */ /* 0x000fea0003800000 */
[----:B------:R-:W2:Y:S01]  /*06c0*/  S2UR UR7, SR_CgaCtaId ;  /* 0x00000000000779c3 */ /* 0x000ea20000008800 */
[----:B------:R-:W-:Y:S01]  /*06d0*/  UMOV UR9, 0x400 ;  /* 0x0000040000097882 */ /* 0x000fe20000000000 */
[----:B-1----:R-:W-:Y:S01]  /*06e0*/  UMOV UR5, 0x20 ;  /* 0x0000002000057882 */ /* 0x002fe20000000000 */
[----:B------:R-:W-:Y:S01]  /*06f0*/  UMOV UR4, 0x80 ;  /* 0x0000008000047882 */ /* 0x000fe20000000000 */
[----:B------:R-:W-:-:S04]  /*0700*/  UIADD3 UR10, UPT, UPT, -UR5, 0x100000, URZ ;  /* 0x00100000050a7890 */ /* 0x000fc8000fffe1ff */
[----:B------:R-:W-:Y:S02]  /*0710*/  USHF.L.U32 UR11, UR10, 0xb, URZ ;  /* 0x0000000b0a0b7899 */ /* 0x000fe400080006ff */
[----:B------:R-:W-:Y:S02]  /*0720*/  USHF.L.U32 UR10, UR10, 0x1, URZ ;  /* 0x000000010a0a7899 */ /* 0x000fe400080006ff */
[----:B------:R-:W-:-:S04]  /*0730*/  UIADD3 UR4, UPT, UPT, -UR4, 0x100000, URZ ;  /* 0x0010000004047890 */ /* 0x000fc8000fffe1ff */
[----:B------:R-:W-:Y:S02]  /*0740*/  USHF.L.U32 UR5, UR4, 0xb, URZ ;  /* 0x0000000b04057899 */ /* 0x000fe400080006ff */
[----:B------:R-:W-:Y:S01]  /*0750*/  USHF.L.U32 UR4, UR4, 0x1, URZ ;  /* 0x0000000104047899 */ /* 0x000fe200080006ff */
[----:B------:R-:W-:Y:S01]  /*0760*/  ELECT P0, URZ, PT ;  /* 0x0000000000ff782f */ /* 0x000fe20003800000 */
[----:B--2---:R-:W-:Y:S01]  /*0770*/  ULEA UR7, UR7, UR9, 0x18 ;  /* 0x0000000907077291 */ /* 0x004fe2000f8ec0ff */
[----:B------:R-:W1:Y:S11]  /*0780*/  FENCE.VIEW.ASYNC.S ;  /* 0x00000000000073c6 */ /* 0x000e760000000000 */
[----:B-1----:R2:W1:Y:S01]  /*0790*/  SYNCS.EXCH.64 URZ, [UR7+0x60], UR10 ;  /* 0x0000600a07ff75b2 */ /* 0x0024620008000100 */
[----:B------:R2:W1:Y:S01]  /*07a0*/  SYNCS.EXCH.64 URZ, [UR7+0x78], UR4 ;  /* 0x0000780407ff75b2 */ /* 0x0004620008000100 */
[----:B------:R2:W1:Y:S01]  /*07b0*/  SYNCS.EXCH.64 URZ, [UR7+0x68], UR10 ;  /* 0x0000680a07ff75b2 */ /* 0x0004620008000100 */
[----:B------:R2:W1:Y:S01]  /*07c0*/  SYNCS.EXCH.64 URZ, [UR7+0x80], UR4 ;  /* 0x0000800407ff75b2 */ /* 0x0004620008000100 */
[----:B------:R2:W1:Y:S01]  /*07d0*/  SYNCS.EXCH.64 URZ, [UR7+0x70], UR10 ;  /* 0x0000700a07ff75b2 */ /* 0x0004620008000100 */
[----:B------:R2:W1:Y:S02]  /*07e0*/  SYNCS.EXCH.64 URZ, [UR7+0x88], UR4 ;  /* 0x0000880407ff75b2 */ /* 0x0004640008000100 */
[----:B--2---:R-:W-:Y:S01]  /*07f0*/  NOP ;  /* 0x0000000000007918 */ /* 0x004fe20000000000 */
.L_x_10:
[----:B------:R-:W2:Y:S01]  /*0800*/  SHFL.IDX PT, R2, R69, RZ, 0x1f ;  /* 0x00001fff45027589 */ /* 0x000ea200000e0000 */
[----:B------:R-:W-:Y:S01]  /*0810*/  NOP ;  /* 0x0000000000007918 */ /* 0x000fe20000000000 */
[----:B--2---:R-:W-:-:S13]  /*0820*/  ISETP.NE.AND P0, PT, R2, 0x3, PT ;  /* 0x000000030200780c */ /* 0x004fda0003f05270 */
[----:B------:R-:W-:Y:S05]  /*0830*/  @P0 BRA `(.L_x_11) ;  /* 0x0000000000300947 */ /* 0x000fea0003800000 */
[----:B-1----:R-:W1:Y:S01]  /*0840*/  S2UR UR5, SR_CgaCtaId ;  /* 0x00000000000579c3 */ /* 0x002e620000008800 */
        /* <DEDUP_REMOVED lines=8> */
[----:B-1----:R2:W1:Y:S01]  /*08d0*/  SYNCS.EXCH.64 URZ, [UR5+0x90], UR10 ;  /* 0x0000900a05ff75b2 */ /* 0x0024620008000100 */
[----:B------:R2:W1:Y:S02]  /*08e0*/  SYNCS.EXCH.64 URZ, [UR5+0x98], UR10 ;  /* 0x0000980a05ff75b2 */ /* 0x0004640008000100 */
[----:B--2---:R-:W-:Y:S01]  /*08f0*/  NOP ;  /* 0x0000000000007918 */ /* 0x004fe20000000000 */
.L_x_11:
[----:B------:R-:W2:Y:S01]  /*0900*/  SHFL.IDX PT, R2, R69, RZ, 0x1f ;  /* 0x00001fff45027589 */ /* 0x000ea200000e0000 */
[----:B------:R-:W-:Y:S01]  /*0910*/  NOP ;  /* 0x0000000000007918 */ /* 0x000fe20000000000 */
[----:B--2---:R-:W-:-:S13]  /*0920*/  ISETP.NE.AND P0, PT, R2, 0x4, PT ;  /* 0x000000040200780c */ /* 0x004fda0003f05270 */
[----:B------:R-:W-:Y:S05]  /*0930*/  @P0 BRA `(.L_x_12) ;  /* 0x00000000004c0947 */ /* 0x000fea0003800000 */
[----:B-1----:R-:W1:Y:S01]  /*0940*/  S2UR UR5, SR_CgaCtaId ;  /* 0x00000000000579c3 */ /* 0x002e620000008800 */
[----:B------:R-:W-:Y:S01]  /*0950*/  UMOV UR9, 0x100 ;  /* 0x0000010000097882 */ /* 0x000fe20000000000 */
[----:B------:R-:W-:Y:S01]  /*0960*/  UMOV UR7, 0x400 ;  /* 0x0000040000077882 */ /* 0x000fe20000000000 */
[----:B------:R-:W-:Y:S01]  /*0970*/  USEL UR9, UR9, 0xe0, UP2 ;  /* 0x000000e009097887 */ /* 0x000fe20009000000 */
[----:B------:R-:W-:Y:S01]  /*0980*/  UMOV UR4, 0x1 ;  /* 0x0000000100047882 */ /* 0x000fe20000000000 */
[----:B------:R-:W-:Y:S01]  /*0990*/  ELECT P0, URZ, PT ;  /* 0x0000000000ff782f */ /* 0x000fe20003800000 */
[----:B------:R-:W-:-:S04]  /*09a0*/  UIADD3 UR10, UPT, UPT, -UR4, 0x100000, URZ ;  /* 0x00100000040a7890 */ /* 0x000fc8000fffe1ff */
[----:B------:R-:W-:Y:S02]  /*09b0*/  USHF.L.U32 UR11, UR10, 0xb, URZ ;  /* 0x0000000b0a0b7899 */ /* 0x000fe400080006ff */
[----:B------:R-:W-:Y:S02]  /*09c0*/  USHF.L.U32 UR10, UR10, 0x1, URZ ;  /* 0x000000010a0a7899 */ /* 0x000fe400080006ff */
[----:B------:R-:W-:-:S04]  /*09d0*/  UIADD3 UR12, UPT, UPT, -UR9, 0x100000, URZ ;  /* 0x00100000090c7890 */ /* 0x000fc8000fffe1ff */
[----:B------:R-:W-:Y:S02]  /*09e0*/  USHF.L.U32 UR13, UR12, 0xb, URZ ;  /* 0x0000000b0c0d7899 */ /* 0x000fe400080006ff */
[----:B------:R-:W-:Y:S02]  /*09f0*/  USHF.L.U32 UR12, UR12, 0x1, URZ ;  /* 0x000000010c0c7899 */ /* 0x000fe400080006ff */
[----:B-1----:R-:W-:Y:S01]  /*0a00*/  ULEA UR5, UR5, UR7, 0x18 ;  /* 0x0000000705057291 */ /* 0x002fe2000f8ec0ff */
[----:B------:R-:W1:Y:S11]  /*0a10*/  FENCE.VIEW.ASYNC.S ;  /* 0x00000000000073c6 */ /* 0x000e760000000000 */
[----:B-1----:R2:W1:Y:S01]  /*0a20*/  SYNCS.EXCH.64 URZ, [UR5+0xa0], UR10 ;  /* 0x0000a00a05ff75b2 */ /* 0x0024620008000100 */
[----:B------:R2:W1:Y:S01]  /*0a30*/  SYNCS.EXCH.64 URZ, [UR5+0xb0], UR12 ;  /* 0x0000b00c05ff75b2 */ /* 0x0004620008000100 */
[----:B------:R2:W1:Y:S01]  /*0a40*/  SYNCS.EXCH.64 URZ, [UR5+0xa8], UR10 ;  /* 0x0000a80a05ff75b2 */ /* 0x0004620008000100 */
[----:B------:R2:W1:Y:S02]  /*0a50*/  SYNCS.EXCH.64 URZ, [UR5+0xb8], UR12 ;  /* 0x0000b80c05ff75b2 */ /* 0x0004640008000100 */
[----:B--2---:R-:W-:Y:S01]  /*0a60*/  NOP ;  /* 0x0000000000007918 */ /* 0x004fe20000000000 */
.L_x_12:
        /* <DEDUP_REMOVED lines=22> */
[----:B------:R2:W1:Y:S01]  /*0bd0*/  SYNCS.EXCH.64 URZ, [UR7+0xf0], UR4 ;  /* 0x0000f00407ff75b2 */ /* 0x0004620008000100 */
[----:B------:R2:W1:Y:S01]  /*0be0*/  SYNCS.EXCH.64 URZ, [UR7+0xd8], UR10 ;  /* 0x0000d80a07ff75b2 */ /* 0x0004620008000100 */
[----:B------:R2:W1:Y:S02]  /*0bf0*/  SYNCS.EXCH.64 URZ, [UR7+0xf8], UR4 ;  /* 0x0000f80407ff75b2 */ /* 0x0004640008000100 */
[----:B--2---:R-:W-:Y:S01]  /*0c00*/  NOP ;  /* 0x0000000000007918 */ /* 0x004fe20000000000 */
.L_x_13:
        /* <DEDUP_REMOVED lines=18> */
.L_x_14:
[----:B-1----:R-:W1:Y:S01]  /*0d30*/  S2UR UR5, SR_CTAID.X ;  /* 0x00000000000579c3 */ /* 0x002e620000002500 */
[----:B------:R-:W-:-:S05]  /*0d40*/  CS2R.32 R63, SR_CgaSize ;  /* 0x00000000003f7805 */ /* 0x000fca0000008a00 */
[----:B------:R-:W-:-:S05]  /*0d50*/  IMAD R63, R63, -0xa0, RZ ;  /* 0xffffff603f3f7824 */ /* 0x000fca00078e02ff */
[----:B------:R-:W-:-:S14]  /*0d60*/  R2UR UR9, R63 ;  /* 0x000000003f0972ca */ /* 0x000fdc00000e0000 */
[----:B------:R-:W2:Y:S01]  /*0d70*/  LDCU UR9, c[0x0][UR9+0x2b0] ;  /* 0x00005600090977ac */ /* 0x000ea20008000800 */
[----:B------:R-:W-:Y:S01]  /*0d80*/  NOP ;  /* 0x0000000000007918 */ /* 0x000fe20000000000 */
[----:B------:R-:W-:-:S05]  /*0d90*/  CS2R.32 R63, SR_CgaSize ;  /* 0x00000000003f7805 */ /* 0x000fca0000008a00 */
[----:B------:R-:W-:-:S05]  /*0da0*/  IMAD R63, R63, -0xa0, RZ ;  /* 0xffffff603f3f7824 */ /* 0x000fca00078e02ff */
[----:B------:R-:W-:-:S14]  /*0db0*/  R2UR UR7, R63 ;  /* 0x000000003f0772ca */ /* 0x000fdc00000e0000 */
[----:B------:R-:W3:Y:S01]  /*0dc0*/  LDCU UR7, c[0x0][UR7+0x2b4] ;  /* 0x00005680070777ac */ /* 0x000ee20008000800 */
[----:B------:R-:W4:Y:S08]  /*0dd0*/  S2UR UR4, SR_CTAID.Y ;  /* 0x00000000000479c3 */ /* 0x000f300000002600 */
[----:B------:R-:W3:Y:S01]  /*0de0*/  LDC R10, c[0x0][0xb24] ;  /* 0x0002c900ff0a7b82 */ /* 0x000ee20000000800 */
[----:B-1----:R-:W-:-:S02]  /*0df0*/  I2FP.F32.U32 R63, UR5 ;  /* 0x00000005003f7c45 */ /* 0x002fc40008201000 */
[----:B------:R-:W-:-:S05]  /*0e00*/  CS2R.32 R3, SR_CgaSize ;  /* 0x0000000000037805 */ /* 0x000fca0000008a00 */
[----:B------:R-:W-:-:S06]  /*0e10*/  IMAD R3, R3, -0xa0, RZ ;  /* 0xffffff6003037824 */ /* 0x000fcc00078e02ff */
[----:B------:R-:W1:Y:S01]  /*0e20*/  LDC R3, c[0x0][R3+0x2a0] ;  /* 0x0000a80003037b82 */ /* 0x000e620000000800 */
[----:B------:R-:W-:Y:S01]  /*0e30*/  MOV R15, UR5 ;  /* 0x00000005000f7c02 */ /* 0x000fe20008000f00 */
[----:B--2---:R-:W-:Y:S01]  /*0e40*/  FMUL R63, R63, UR9 ;  /* 0x000000093f3f7c20 */ /* 0x004fe20008400000 */
[----:B----4-:R-:W-:Y:S02]  /*0e50*/  I2FP.F32.U32 R62, UR4 ;  /* 0x00000004003e7c45 */ /* 0x010fe40008201000 */
[----:B------:R-:W-:-:S05]  /*0e60*/  CS2R.32 R2, SR_CgaSize ;  /* 0x0000000000027805 */ /* 0x000fca0000008a00 */
[----:B------:R-:W-:-:S06]  /*0e70*/  IMAD R2, R2, -0xa0, RZ ;  /* 0xffffff6002027824 */ /* 0x000fcc00078e02ff */
[----:B------:R-:W2:Y:S01]  /*0e80*/  LDC R2, c[0x0][R2+0x2a4] ;  /* 0x0000a90002027b82 */ /* 0x000ea20000000800 */
[----:B------:R-:W-:Y:S01]  /*0e90*/  MOV R14, UR4 ;  /* 0x00000004000e7c02 */ /* 0x000fe20008000f00 */
[----:B------:R-:W4:Y:S01]  /*0ea0*/  F2I.U32.TRUNC.NTZ R63, R63 ;  /* 0x0000003f003f7305 */ /* 0x000f22000020f000 */
[----:B---3--:R-:W-:-:S05]  /*0eb0*/  FMUL R62, R62, UR7 ;  /* 0x000000073e3e7c20 */ /* 0x008fca0008400000 */
[----:B------:R-:W-:Y:S01]  /*0ec0*/  BAR.SYNC.DEFER_BLOCKING 0x0 ;  /* 0x0000000000007b1d */ /* 0x000fe20000010000 */
[----:B------:R-:W-:-:S05]  /*0ed0*/  ISETP.GE.AND P0, PT, R10, 0x1, PT ;  /* 0x000000010a00780c */ /* 0x000fca0003f06270 */
[----:B------:R-:W3:Y:S02]  /*0ee0*/  F2I.U32.TRUNC.NTZ R62, R62 ;  /* 0x0000003e003e7305 */ /* 0x000ee4000020f000 */
[----:B------:R-:W2:Y:S01]  /*0ef0*/  S2UR UR36, SR_CTAID.Z ;  /* 0x00000000002479c3 */ /* 0x000ea20000002700 */
[----:B----4-:R-:W-:-:S05]  /*0f00*/  IADD3 R63, PT, PT, -R63, RZ, RZ ;  /* 0x000000ff3f3f7210 */ /* 0x010fca0007ffe1ff */
[----:B-1----:R-:W-:Y:S01]  /*0f10*/  IMAD R63, R3, R63, UR5 ;  /* 0x00000005033f7e24 */ /* 0x002fe2000f8e023f */
[----:B---3--:R-:W-:-:S05]  /*0f20*/  IADD3 R62, PT, PT, -R62, RZ, RZ ;  /* 0x000000ff3e3e7210 */ /* 0x008fca0007ffe1ff */
[----:B--2---:R-:W-:Y:S01]  /*0f30*/  IMAD R62, R2, R62, UR4 ;  /* 0x00000004023e7e24 */ /* 0x004fe2000f8e023e */
[----:B------:R-:W-:Y:S06]  /*0f40*/  @!P0 BRA `(.L_x_15) ;  /* 0x0000000000b88947 */ /* 0x000fec0003800000 */
[----:B------:R-:W1:Y:S01]  /*0f50*/  LDC.64 R4, c[0x0][0xb18] ;  /* 0x0002c600ff047b82 */ /* 0x000e620000000a00 */
[----:B------:R-:W-:-:S07]  /*0f60*/  ISETP.NE.AND P0, PT, R10, 0x1, PT ;  /* 0x000000010a00780c */ /* 0x000fce0003f05270 */
[----:B------:R-:W2:Y:S08]  /*0f70*/  LDC R9, c[0x0][0xb0c] ;  /* 0x0002c300ff097b82 */ /* 0x000eb00000000800 */
[----:B------:R-:W3:Y:S08]  /*0f80*/  LDC R12, c[0x0][0x370] ;  /* 0x0000dc00ff0c7b82 */ /* 0x000ef00000000800 */
[----:B------:R-:W4:Y:S01]  /*0f90*/  LDC R11, c[0x0][0x374] ;  /* 0x0000dd00ff0b7b82 */ /* 0x000f220000000800 */
[----:B-1----:R-:W-:-:S07]  /*0fa0*/  ISETP.NE.AND P1, PT, R4, 0x1, PT ;  /* 0x000000010400780c */ /* 0x002fce0003f25270 */
[----:B------:R-:W3:Y:S01]  /*0fb0*/  LDC.64 R6, c[0x0][0xb10] ;  /* 0x0002c400ff067b82 */ /* 0x000ee20000000a00 */
[----:B--2---:R-:W-:-:S07]  /*0fc0*/  ISETP.NE.AND P2, PT, R9, 0x1, PT ;  /* 0x000000010900780c */ /* 0x004fce0003f45270 */
[----:B------:R-:W1:Y:S08]  /*0fd0*/  LDC R8, c[0x0][0xb20] ;  /* 0x0002c800ff087b82 */ /* 0x000e700000000800 */
[----:B------:R-:W2:Y:S01]  /*0fe0*/  LDC.64 R2, c[0x0][0xb28] ;  /* 0x0002ca00ff027b82 */ /* 0x000ea20000000a00 */
[----:B----4-:R-:W-:-:S04]  /*0ff0*/  IMAD.HI.U32 R13, R11, R5, RZ ;  /* 0x000000050b0d7227 */ /* 0x010fc800078e00ff */
[----:B------:R-:W-:-:S04]  /*1000*/  IMAD.HI.U32 R5, R14, R5, RZ ;  /* 0x000000050e057227 */ /* 0x000fc800078e00ff */
[----:B---3--:R-:W-:-:S05]  /*1010*/  IMAD.HI.U32 R16, R12, R6, RZ ;  /* 0x000000060c107227 */ /* 0x008fca00078e00ff */
[-C--:B------:R-:W-:Y:S01]  /*1020*/  @P2 SHF.R.U32.HI R12, RZ, R7.reuse, R16 ;  /* 0x00000007ff0c2219 */ /* 0x080fe20000011610 */
[----:B------:R-:W-:Y:S01]  /*1030*/  IMAD.HI.U32 R16, R15, R6, RZ ;  /* 0x000000060f107227 */ /* 0x000fe200078e00ff */
[-C--:B-1----:R-:W-:Y:S02]  /*1040*/  @P1 SHF.R.U32.HI R11, RZ, R8.reuse, R13 ;  /* 0x00000008ff0b1219 */ /* 0x082fe4000001160d */
[----:B------:R-:W-:Y:S02]  /*1050*/  SHF.R.U32.HI R5, RZ, R8, R5 ;  /* 0x00000008ff057219 */ /* 0x000fe40000011605 */
[----:B------:R-:W-:Y:S02]  /*1060*/  SHF.R.U32.HI R16, RZ, R7, R16 ;  /* 0x00000007ff107219 */ /* 0x000fe40000011610 */
[----:B------:R-:W-:Y:S01]  /*1070*/  SEL R5, R14, R5, !P1 ;  /* 0x000000050e057207 */ /* 0x000fe20004800000 */
[----:B--2---:R-:W-:Y:S01]  /*1080*/  IMAD.HI.U32 R13, R11, R2, RZ ;  /* 0x000000020b0d7227 */ /* 0x004fe200078e00ff */
[----:B------:R-:W-:-:S03]  /*1090*/  SEL R16, R15, R16, !P2 ;  /* 0x000000100f107207 */ /* 0x000fc60005000000 */
[----:B------:R-:W-:Y:S01]  /*10a0*/  IMAD.HI.U32 R6, R12, R2, RZ ;  /* 0x000000020c067227 */ /* 0x000fe200078e00ff */
[----:B------:R-:W-:-:S04]  /*10b0*/  @P0 SHF.R.U32.HI R11, RZ, R3, R13 ;  /* 0x00000003ff0b0219 */ /* 0x000fc8000001160d */
[----:B------:R-:W-:Y:S01]  /*10c0*/  @P0 SHF.R.U32.HI R12, RZ, R3, R6 ;  /* 0x00000003ff0c0219 */ /* 0x000fe20000011606 */
[----:B------:R-:W-:-:S04]  /*10d0*/  IMAD R11, R11, R10, RZ ;  /* 0x0000000a0b0b7224 */ /* 0x000fc800078e02ff */
[----:B------:R-:W-:Y:S01]  /*10e0*/  IMAD R6, R12, R10, RZ ;  /* 0x0000000a0c067224 */ /* 0x000fe200078e02ff */
[----:B------:R-:W-:-:S04]  /*10f0*/  ISETP.GE.AND P1, PT, R5, R11, PT ;  /* 0x0000000b0500720c */ /* 0x000fc80003f26270 */
[----:B------:R-:W-:Y:S01]  /*1100*/  ISETP.GE.OR P1, PT, R16, R6, P1 ;  /* 0x000000061000720c */ /* 0x000fe20000f26670 */
[----:B------:R-:W-:-:S05]  /*1110*/  IMAD.HI.U32 R6, R5, R2, RZ ;  /* 0x0000000205067227 */ /* 0x000fca00078e00ff */
[----:B------:R-:W-:-:S04]  /*1120*/  SHF.R.U32.HI R6, RZ, R3, R6 ;  /* 0x00000003ff067219 */ /* 0x000fc80000011606 */
[----:B------:R-:W-:-:S03]  /*1130*/  SEL R6, R5, R6, !P0 ;  /* 0x0000000605067207 */ /* 0x000fc60004000000 */
[----:B------:R-:W-:Y:S01]  /*1140*/  @!P1 IMAD.HI.U32 R7, R16, R2, RZ ;  /* 0x0000000210079227 */ /* 0x000fe200078e00ff */
[----:B------:R-:W-:-:S04]  /*1150*/  IADD3 R2, PT, PT, -R6, RZ, RZ ;  /* 0x000000ff06027210 */ /* 0x000fc80007ffe1ff */
[----:B------:R-:W-:Y:S01]  /*1160*/  @!P1 SHF.R.U32.HI R3, RZ, R3, R7 ;  /* 0x00000003ff039219 */ /* 0x000fe20000011607 */
[----:B------:R-:W-:Y:S01]  /*1170*/  IMAD R2, R10, R2, R5 ;  /* 0x000000020a027224 */ /* 0x000fe200078e0205 */
[----:B------:R-:W-:Y:S02]  /*1180*/  IADD3 R7, PT, PT, -R5, RZ, RZ ;  /* 0x000000ff05077210 */ /* 0x000fe40007ffe1ff */
[----:B------:R-:W-:-:S03]  /*1190*/  @!P1 SEL R3, R16, R3, !P0 ;  /* 0x0000000310039207 */ /* 0x000fc60004000000 */
[----:B------:R-:W-:Y:S02]  /*11a0*/  IMAD R7, R4, R7, R14 ;  /* 0x0000000704077224 */ /* 0x000fe400078e020e */
[--C-:B------:R-:W-:Y:S02]  /*11b0*/  @!P1 IMAD.IADD R6, R6, 0x1, -R3.reuse ;  /* 0x0000000106069824 */ /* 0x100fe400078e0a03 */
[----:B------:R-:W-:Y:S01]  /*11c0*/  @!P1 IMAD R3, R2, R12, R3 ;  /* 0x0000000c02039224 */ /* 0x000fe200078e0203 */
[----:B------:R-:W-:Y:S01]  /*11d0*/  IADD3 R2, PT, PT, -R16, RZ, RZ ;  /* 0x000000ff10027210 */ /* 0x000fe20007ffe1ff */
[----:B------:R-:W-:Y:S02]  /*11e0*/  @!P1 IMAD R5, R6, R10, R16 ;  /* 0x0000000a06059224 */ /* 0x000fe400078e0210 */
[----:B------:R-:W-:Y:S02]  /*11f0*/  @!P1 IMAD.MOV.U32 R16, RZ, RZ, R3 ;  /* 0x000000ffff109224 */ /* 0x000fe400078e0003 */
[----:B------:R-:W-:-:S02]  /*1200*/  IMAD R2, R9, R2, R15 ;  /* 0x0000000209027224 */ /* 0x000fc400078e020f */
[----:B------:R-:W-:Y:S02]  /*1210*/  IMAD R14, R5, R4, R7 ;  /* 0x00000004050e7224 */ /* 0x000fe400078e0207 */
[----:B------:R-:W-:Y:S02]  /*1220*/  IMAD R15, R16, R9, R2 ;  /* 0x00000009100f7224 */ /* 0x000fe400078e0202 */
.L_x_15:
[----:B------:R-:W1:Y:S01]  /*1230*/  LDCU UR4, c[0x0][0xb30] ;  /* 0x00016600ff0477ac */ /* 0x000e620008000800 */
[----:B------:R-:W2:Y:S08]  /*1240*/  S2UR UR37, SR_CgaCtaId ;  /* 0x00000000002579c3 */ /* 0x000eb00000008800 */
[----:B------:R-:W3:Y:S01]  /*1250*/  LDC R26, c[0x0][0xb24] ;  /* 0x0002c900ff1a7b82 */ /* 0x000ee20000000800 */
[----:B-1----:R-:W-:-:S09]  /*1260*/  UISETP.NE.AND UP1, UPT, UR4, 0x1, UPT ;  /* 0x000000010400788c */ /* 0x002fd2000bf25270 */
[----:B--2---:R-:W-:Y:S05]  /*1270*/  BRA.U UP1, `(.L_x_16) ;  /* 0x0000000101407547 */ /* 0x004fea000b800000 */
[----:B------:R-:W1:Y:S08]  /*1280*/  LDC.64 R4, c[0x0][0xb10] ;  /* 0x0002c400ff047b82 */ /* 0x000e700000000a00 */
[----:B------:R-:W2:Y:S08]  /*1290*/  LDC.64 R2, c[0x0][0xb18] ;  /* 0x0002c600ff027b82 */ /* 0x000eb00000000a00 */
[----:B------:R-:W4:Y:S08]  /*12a0*/  LDC R6, c[0x0][0xb20] ;  /* 0x0002c800ff067b82 */ /* 0x000f300000000800 */
[----:B------:R-:W3:Y:S01]  /*12b0*/  LDC R7, c[0x0][0xb0c] ;  /* 0x0002c300ff077b82 */ /* 0x000ee20000000800 */
[----:B-1----:R-:W-:-:S05]  /*12c0*/  IMAD.HI.U32 R4, R15, R4, RZ ;  /* 0x000000040f047227 */ /* 0x002fca00078e00ff */
[----:B------:R-:W-:Y:S01]  /*12d0*/  SHF.R.U32.HI R4, RZ, R5, R4 ;  /* 0x00000005ff047219 */ /* 0x000fe20000011604 */
[----:B--2---:R-:W-:Y:S01]  /*12e0*/  IMAD.HI.U32 R3, R14, R3, RZ ;  /* 0x000000030e037227 */ /* 0x004fe200078e00ff */
[----:B------:R-:W-:-:S04]  /*12f0*/  ISETP.NE.AND P0, PT, R2, 0x1, PT ;  /* 0x000000010200780c */ /* 0x000fc80003f05270 */
[----:B----4-:R-:W-:-:S04]  /*1300*/  SHF.R.U32.HI R3, RZ, R6, R3 ;  /* 0x00000006ff037219 */ /* 0x010fc80000011603 */
[----:B------:R-:W-:Y:S02]  /*1310*/  SEL R3, R14, R3, !P0 ;  /* 0x000000030e037207 */ /* 0x000fe40004000000 */
[----:B---3--:R-:W-:-:S04]  /*1320*/  ISETP.NE.AND P1, PT, R7, 0x1, PT ;  /* 0x000000010700780c */ /* 0x008fc80003f25270 */
[----:B------:R-:W-:-:S05]  /*1330*/  SEL R4, R15, R4, !P1 ;  /* 0x000000040f047207 */ /* 0x000fca0004800000 */
[----:B------:R-:W-:Y:S02]  /*1340*/  IMAD.IADD R5, R3, 0x1, -R4 ;  /* 0x0000000103057824 */ /* 0x000fe400078e0a04 */
[----:B------:R-:W-:Y:S02]  /*1350*/  IMAD.IADD R3, R4, 0x1, -R3 ;  /* 0x0000000104037824 */ /* 0x000fe400078e0a03 */
[----:B------:R-:W-:Y:S02]  /*1360*/  IMAD R15, R5, R7, R15 ;  /* 0x00000007050f7224 */ /* 0x000fe400078e020f */
[----:B------:R-:W-:-:S07]  /*1370*/  IMAD R14, R3, R2, R14 ;  /* 0x00000002030e7224 */ /* 0x000fce00078e020e */
.L_x_16:
[----:B------:R-:W-:Y:S01]  /*1380*/  BAR.SYNC.DEFER_BLOCKING 0x0 ;  /* 0x0000000000007b1d */ /* 0x000fe20000010000 */
[----:B------:R-:W-:Y:S01]  /*1390*/  UISETP.NE.AND UP1, UPT, UR8, 0x2, UPT ;  /* 0x000000020800788c */ /* 0x000fe2000bf25270 */
[----:B------:R-:W-:Y:S02]  /*13a0*/  ISETP.NE.OR P5, PT, R0, 0x2, !P5 ;  /* 0x000000020000780c */ /* 0x000fe40006fa5670 */
[----:B------:R-:W-:-:S06]  /*13b0*/  LOP3.LUT R2, R75, 0x1f, RZ, 0xc0, !PT ;  /* 0x0000001f4b027812 */ /* 0x000fcc00078ec0ff */
[----:B------:R-:W-:Y:S05]  /*13c0*/  BRA.U UP1, `(.L_x_17) ;  /* 0x0000001101f47547 */ /* 0x000fea000b800000 */
[----:B------:R-:W1:Y:S01]  /*13d0*/  LDCU UR13, c[0x0][0x38c] ;  /* 0x00007180ff0d77ac */ /* 0x000e620008000800 */
[----:B------:R-:W2:Y:S01]  /*13e0*/  LDC R8, c[0x0][0x370] ;  /* 0x0000dc00ff087b82 */ /* 0x000ea20000000800 */
[----:B------:R-:W-:Y:S01]  /*13f0*/  PLOP3.LUT P1, PT, PT, PT, UP2, 0x80, 0x8 ;  /* 0x000000000008781c */ /* 0x000fe20003f2f028 */
[----:B------:R-:W-:Y:S01]  /*1400*/  IMAD.MOV.U32 R17, RZ, RZ, 0x1 ;  /* 0x00000001ff117424 */ /* 0x000fe200078e00ff */
[----:B------:R-:W-:Y:S01]  /*1410*/  ISETP.EQ.OR P4, PT, R2, RZ, P5 ;  /* 0x000000ff0200720c */ /* 0x000fe20002f82670 */
[----:B------:R-:W-:Y:S01]  /*1420*/  IMAD.MOV.U32 R16, RZ, RZ, RZ ;  /* 0x000000ffff107224 */ /* 0x000fe200078e00ff */
[----:B------:R-:W-:Y:S02]  /*1430*/  PLOP3.LUT P1, PT, P1, PT, PT, 0x8, 0x80 ;  /* 0x000000000080781c */ /* 0x000fe40000f2e170 */
[----:B------:R-:W-:Y:S01]  /*1440*/  CS2R R12, SRZ ;  /* 0x00000000000c7805 */ /* 0x000fe2000001ff00 */
[----:B------:R-:W-:Y:S01]  /*1450*/  IMAD.MOV.U32 R11, RZ, RZ, 0x1 ;  /* 0x00000001ff0b7424 */ /* 0x000fe200078e00ff */
[----:B------:R-:W4:Y:S01]  /*1460*/  LDC R0, c[0x0][0x374] ;  /* 0x0000dd00ff007b82 */ /* 0x000f220000000800 */
[----:B------:R-:W2:Y:S01]  /*1470*/  LDCU.64 UR22, c[0x0][0x348] ;  /* 0x00006900ff1677ac */ /* 0x000ea20008000a00 */
[----:B------:R-:W-:Y:S01]  /*1480*/  UMOV UR6, URZ ;  /* 0x000000ff00067c82 */ /* 0x000fe20008000000 */
[----:B-1----:R-:W-:-:S04]  /*1490*/  UIADD3 UR5, UPT, UPT, UR13, 0x3f, URZ ;  /* 0x0000003f0d057890 */ /* 0x002fc8000fffe0ff */
[----:B------:R-:W-:-:S04]  /*14a0*/  USHF.R.S32.HI UR4, URZ, 0x1f, UR5 ;  /* 0x0000001fff047899 */ /* 0x000fc80008011405 */
[----:B------:R-:W-:-:S04]  /*14b0*/  ULEA.HI UR4, UR4, UR5, URZ, 0x6 ;  /* 0x0000000504047291 */ /* 0x000fc8000f8f30ff */
[----:B------:R-:W-:Y:S02]  /*14c0*/  USHF.R.S32.HI UR15, URZ, 0x6, UR4 ;  /* 0x00000006ff0f7899 */ /* 0x000fe40008011404 */
[----:B------:R-:W-:Y:S02]  /*14d0*/  UIADD3 UR4, UPT, UPT, UR13, -0x1, URZ ;  /* 0xffffffff0d047890 */ /* 0x000fe4000fffe0ff */
[----:B------:R-:W-:Y:S02]  /*14e0*/  UISETP.LT.U32.AND UP0, UPT, UR15, 0x6, UPT ;  /* 0x000000060f00788c */ /* 0x000fe4000bf01070 */
[----:B------:R-:W-:Y:S02]  /*14f0*/  UISETP.GE.U32.AND UP1, UPT, UR4, -0x7f, UPT ;  /* 0xffffff810400788c */ /* 0x000fe4000bf26070 */
[----:B------:R-:W-:Y:S02]  /*1500*/  USEL UR14, UR15, 0x6, UP0 ;  /* 0x000000060f0e7887 */ /* 0x000fe40008000000 */
[----:B------:R-:W-:-:S02]  /*1510*/  UIADD3 UR13, UPT, UPT, UR13, 0x7e, URZ ;  /* 0x0000007e0d0d7890 */ /* 0x000fc4000fffe0ff */
[----:B------:R-:W-:Y:S02]  /*1520*/  UIADD3 UR5, UPT, UPT, UR14, -0x1, URZ ;  /* 0xffffffff0e057890 */ /* 0x000fe4000fffe0ff */
[----:B------:R-:W-:-:S03]  /*1530*/  UIADD3 UR7, UPT, UPT, UR15, -UR14, URZ ;  /* 0x8000000e0f077290 */ /* 0x000fc6000fffe0ff */
[----:B------:R-:W-:-:S04]  /*1540*/  @UP1 UIADD3 UR5, UPT, UPT, UR14, URZ, URZ ;  /* 0x000000ff0e051290 */ /* 0x000fc8000fffe0ff */
[----:B--2---:R-:W-:-:S12]  /*1550*/  UIADD3 UR5, UPT, UPT, UR5, 0x1, URZ ;  /* 0x0000000105057890 */ /* 0x004fd8000fffe0ff */
.L_x_35:
[----:B------:R-:W-:Y:S01]  /*1560*/  UISETP.NE.AND UP0, UPT, UR37, URZ, UPT ;  /* 0x000000ff2500728c */ /* 0x000fe2000bf05270 */
[----:B------:R-:W1:Y:S08]  /*1570*/  S2UR UR37, SR_CgaCtaId ;  /* 0x00000000002579c3 */ /* 0x000e700000008800 */
[----:B------:R-:W-:Y:S05]  /*1580*/  BRA.U UP0, `(.L_x_18) ;  /* 0x0000000100347547 */ /* 0x000fea000b800000 */
[----:B------:R-:W2:Y:S01]  /*1590*/  S2R R2, SR_CgaCtaId ;  /* 0x0000000000027919 */ /* 0x000ea20000008800 */
[----:B------:R-:W-:-:S04]  /*15a0*/  MOV R3, 0x400 ;  /* 0x0000040000037802 */ /* 0x000fc80000000f00 */
[----:B--2---:R-:W-:Y:S02]  /*15b0*/  LEA R2, R2, R3, 0x18 ;  /* 0x0000000302027211 */ /* 0x004fe400078ec0ff */
[----:B------:R-:W-:-:S03]  /*15c0*/  SHF.L.U32 R3, R11, 0x1f, RZ ;  /* 0x0000001f0b037819 */ /* 0x000fc600000006ff */
[----:B------:R-:W-:-:S04]  /*15d0*/  IMAD R2, R12, 0x8, R2 ;  /* 0x000000080c027824 */ /* 0x000fc800078e0202 */
[----:B------:R-:W2:Y:S02]  /*15e0*/  SYNCS.PHASECHK.TRANS64.TRYWAIT P0, [R2+URZ+0x110], R3 ;  /* 0x00011003020075a7 */ /* 0x000ea400080011ff */
[----:B--2---:R-:W-:Y:S05]  /*15f0*/  @!P0 BRA `(.L_x_19) ;  /* 0x0000005800a88947 */ /* 0x004fea0003800000 */
.L_x_117:
[----:B------:R-:W-:Y:S01]  /*1600*/  VIADD R12, R12, 0x1 ;  /* 0x000000010c0c7836 */ /* 0x000fe20000000000 */
[----:B------:R2:W-:Y:S04]  /*1610*/  SYNCS.ARRIVE.TRANS64.A1T0 RZ, [R2+URZ+0x100], RZ ;  /* 0x000100ff02ff79a7 */ /* 0x0005e800081000ff */
[----:B------:R-:W-:-:S04]  /*1620*/  ISETP.NE.AND P0, PT, R12, 0x2, PT ;  /* 0x000000020c00780c */ /* 0x000fc80003f05270 */
[----:B------:R-:W-:Y:S02]  /*1630*/  SEL R12, R12, RZ, P0 ;  /* 0x000000ff0c0c7207 */ /* 0x000fe40000000000 */
[----:B--2---:R-:W-:-:S04]  /*1640*/  SEL R2, RZ, 0x1, P0 ;  /* 0x00000001ff027807 */ /* 0x004fc80000000000 */
[----:B------:R-:W-:-:S07]  /*1650*/  LOP3.LUT R11, R11, R2, RZ, 0x3c, !PT ;  /* 0x000000020b0b7212 */ /* 0x000fce00078e3cff */
.L_x_18:
[----:B------:R-:W-:Y:S01]  /*1660*/  UMOV UR4, 0x400 ;  /* 0x0000040000047882 */ /* 0x000fe20000000000 */
[----:B------:R-:W-:Y:S01]  /*1670*/  SHF.L.U32 R2, R17, 0x1f, RZ ;  /* 0x0000001f11027819 */ /* 0x000fe200000006ff */
[----:B-1----:R-:W-:Y:S01]  /*1680*/  ULEA UR4, UR37, UR4, 0x18 ;  /* 0x0000000425047291 */ /* 0x002fe2000f8ec0ff */
[----:B------:R-:W-:Y:S01]  /*1690*/  R2UR UR35, R15 ;  /* 0x000000000f2372ca */ /* 0x000fe200000e0000 */
[----:B------:R-:W-:Y:S01]  /*16a0*/  UISETP.GE.U32.AND UP0, UPT, UR13, 0x7f, UPT ;  /* 0x0000007f0d00788c */ /* 0x000fe2000bf06070 */
[----:B------:R-:W-:Y:S01]  /*16b0*/  R2UR UR18, R14 ;  /* 0x000000000e1272ca */ /* 0x000fe200000e0000 */
[----:B------:R-:W-:Y:S01]  /*16c0*/  ULEA UR8, UR6, UR4, 0x3 ;  /* 0x0000000406087291 */ /* 0x000fe2000f8e18ff */
[----:B------:R-:W-:-:S08]  /*16d0*/  UMOV UR21, URZ ;  /* 0x000000ff00157c82 */ /* 0x000fd00008000000 */
[----:B------:R1:W2:Y:S01]  /*16e0*/  SYNCS.PHASECHK.TRANS64.TRYWAIT P0, [UR8+0x30], R2 ;  /* 0x00003002ff0075a7 */ /* 0x0002a20008001108 */
[----:B------:R-:W-:Y:S02]  /*16f0*/  USHF.L.U32 UR35, UR35, 0x6, URZ ;  /* 0x0000000623237899 */ /* 0x000fe400080006ff */
[----:B------:R-:W-:Y:S01]  /*1700*/  USHF.L.U32 UR18, UR18, 0x6, URZ ;  /* 0x0000000612127899 */ /* 0x000fe200080006ff */
[----:B------:R-:W-:Y:S11]  /*1710*/  BRA.U !UP0, `(.L_x_20) ;  /* 0x0000000108d47547 */ /* 0x000ff6000b800000 */
[----:B------:R-:W-:Y:S01]  /*1720*/  UIADD3 UR10, UPT, UPT, UR18, 0x20, URZ ;  /* 0x00000020120a7890 */ /* 0x000fe2000fffe0ff */
[----:B------:R-:W-:Y:S01]  /*1730*/  UMOV UR29, URZ ;  /* 0x000000ff001d7c82 */ /* 0x000fe20008000000 */
[----:B------:R-:W-:-:S10]  /*1740*/  UMOV UR24, UR6 ;  /* 0x0000000600187c82 */ /* 0x000fd40008000000 */
.L_x_25:
[----:B------:R-:W-:Y:S01]  /*1750*/  ULEA UR33, UR24, UR4, 0x3 ;  /* 0x0000000418217291 */ /* 0x000fe2000f8e18ff */
[----:B--2---:R-:W-:Y:S01]  /*1760*/  @!P5 MOV R3, 0x8000 ;  /* 0x000080000003d802 */ /* 0x004fe20000000f00 */
[----:B-12---:R-:W-:Y:S10]  /*1770*/  @P0 BRA `(.L_x_21) ;  /* 0x00000000000c0947 */ /* 0x006ff40003800000 */
[----:B------:R-:W-:-:S04]  /*1780*/  SHF.L.U32 R4, R17, 0x1f, RZ ;  /* 0x0000001f11047819 */ /* 0x000fc800000006ff */
[----:B------:R-:W2:Y:S02]  /*1790*/  SYNCS.PHASECHK.TRANS64.TRYWAIT P0, [UR33+0x30], R4 ;  /* 0x00003004ff0075a7 */ /* 0x000ea40008001121 */
[----:B--2---:R-:W-:Y:S05]  /*17a0*/  @!P0 BRA `(.L_x_22) ;  /* 0x0000005800508947 */ /* 0x004fea0003800000 */
.L_x_21:
[----:B------:R2:W-:Y:S01]  /*17b0*/  @!P5 SYNCS.ARRIVE.TRANS64 RZ, [UR33], R3 ;  /* 0x00000003ffffd9a7 */ /* 0x0005e20008000021 */
[----:B------:R-:W-:Y:S04]  /*17c0*/  BSSY.RECONVERGENT B0, `(.L_x_23) ;  /* 0x0000003000007945 */ /* 0x000fe80003800200 */
[----:B------:R-:W-:Y:S05]  /*17d0*/  @P4 BRA `(.L_x_24) ;  /* 0x0000000000044947 */ /* 0x000fea0003800000 */
[----:B------:R-:W-:Y:S05]  /*17e0*/  BPT.TRAP 0x1 ;  /* 0x000000040000795c */ /* 0x000fea0000300000 */
.L_x_24:
[----:B------:R-:W-:Y:S05]  /*17f0*/  BSYNC.RECONVERGENT B0 ;  /* 0x0000000000007941 */ /* 0x000fea0003800200 */
.L_x_23:
[----:B------:R-:W-:Y:S02]  /*1800*/  UIADD3 UR6, UPT, UPT, UR24, 0x1, URZ ;  /* 0x0000000118067890 */ /* 0x000fe4000fffe0ff */
[----:B------:R-:W-:Y:S02]  /*1810*/  UIADD3 UR40, UP1, UPT, UR22, 0x80, URZ ;  /* 0x0000008016287890 */ /* 0x000fe4000ff3e0ff */
[----:B------:R-:W-:Y:S02]  /*1820*/  UISETP.NE.AND UP0, UPT, UR6, 0x6, UPT ;  /* 0x000000060600788c */ /* 0x000fe4000bf05270 */
[----:B------:R-:W-:Y:S02]  /*1830*/  USHF.L.U32 UR34, UR29, 0x6, URZ ;  /* 0x000000061d227899 */ /* 0x000fe400080006ff */
[----:B------:R-:W-:Y:S02]  /*1840*/  USEL UR9, URZ, 0x1, UP0 ;  /* 0x00000001ff097887 */ /* 0x000fe40008000000 */
[----:B------:R-:W-:-:S02]  /*1850*/  USEL UR6, UR6, URZ, UP0 ;  /* 0x000000ff06067287 */ /* 0x000fc40008000000 */
[----:B------:R-:W-:Y:S02]  /*1860*/  UIADD3 UR38, UP0, UPT, UR22, 0x180, URZ ;  /* 0x0000018016267890 */ /* 0x000fe4000ff1e0ff */
[----:B------:R-:W-:Y:S01]  /*1870*/  ULEA UR8, UR6, UR4, 0x3 ;  /* 0x0000000406087291 */ /* 0x000fe2000f8e18ff */
[----:B------:R-:W-:Y:S01]  /*1880*/  LOP3.LUT R17, R17, UR9, RZ, 0x3c, !PT ;  /* 0x0000000911117c12 */ /* 0x000fe2000f8e3cff */
[----:B------:R-:W-:Y:S02]  /*1890*/  UIADD3.X UR41, UPT, UPT, URZ, UR23, URZ, UP1, !UPT ;  /* 0x00000017ff297290 */ /* 0x000fe40008ffe4ff */
[----:B------:R-:W-:Y:S01]  /*18a0*/  UIADD3 UR26, UPT, UPT, UR34, 0x20, URZ ;  /* 0x00000020221a7890 */ /* 0x000fe2000fffe0ff */
[----:B-1----:R-:W-:Y:S01]  /*18b0*/  SHF.L.U32 R2, R17, 0x1f, RZ ;  /* 0x0000001f11027819 */ /* 0x002fe200000006ff */
[----:B------:R-:W-:Y:S01]  /*18c0*/  UIADD3.X UR39, UPT, UPT, URZ, UR23, URZ, UP0, !UPT ;  /* 0x00000017ff277290 */ /* 0x000fe200087fe4ff */
[----:B------:R-:W-:Y:S02]  /*18d0*/  UMOV UR30, 0x0 ;  /* 0x00000000001e7882 */ /* 0x000fe40000000000 */
[----:B------:R1:W1:Y:S01]  /*18e0*/  SYNCS.PHASECHK.TRANS64.TRYWAIT P0, [UR8+0x30], R2 ;  /* 0x00003002ff0075a7 */ /* 0x0002620008001108 */
[----:B------:R-:W-:Y:S01]  /*18f0*/  ULEA UR8, UR24, UR4, 0xe ;  /* 0x0000000418087291 */ /* 0x000fe2000f8e70ff */
[----:B------:R-:W-:Y:S01]  /*1900*/  UMOV UR31, 0x10000000 ;  /* 0x10000000001f7882 */ /* 0x000fe20000000000 */
[----:B------:R-:W-:-:S02]  /*1910*/  UMOV UR25, UR33 ;  /* 0x0000002100197c82 */ /* 0x000fc40008000000 */
[----:B------:R-:W-:Y:S02]  /*1920*/  UIADD3 UR32, UPT, UPT, UR8, 0x6800, URZ ;  /* 0x0000680008207890 */ /* 0x000fe4000fffe0ff */
[----:B------:R-:W-:Y:S02]  /*1930*/  UIADD3 UR24, UPT, UPT, UR8, 0x8800, URZ ;  /* 0x0000880008187890 */ /* 0x000fe4000fffe0ff */
[----:B------:R-:W-:Y:S02]  /*1940*/  UIADD3 UR16, UPT, UPT, UR8, 0x1e800, URZ ;  /* 0x0001e80008107890 */ /* 0x000fe4000fffe0ff */
[----:B------:R-:W-:Y:S01]  /*1950*/  UIADD3 UR8, UPT, UPT, UR8, 0x20800, URZ ;  /* 0x0002080008087890 */ /* 0x000fe2000fffe0ff */
[----:B------:R-:W-:Y:S01]  /*1960*/  UMOV UR27, UR35 ;  /* 0x00000023001b7c82 */ /* 0x000fe20008000000 */
[----:B------:R-:W-:Y:S01]  /*1970*/  UMOV UR28, UR36 ;  /* 0x00000024001c7c82 */ /* 0x000fe20008000000 */
[----:B------:R-:W-:Y:S01]  /*1980*/  UMOV UR17, UR33 ;  /* 0x0000002100117c82 */ /* 0x000fe20008000000 */
[----:B------:R-:W-:Y:S01]  /*1990*/  UTMALDG.3D [UR32], [UR40], desc[UR30] ;  /* 0x00001e20280075b4 */ /* 0x000fe20008011000 */
[----:B------:R-:W-:Y:S01]  /*19a0*/  UMOV UR20, UR36 ;  /* 0x0000002400147c82 */ /* 0x000fe20008000000 */
[----:B------:R-:W-:Y:S01]  /*19b0*/  UMOV UR19, UR34 ;  /* 0x0000002200137c82 */ /* 0x000fe20008000000 */
[----:B------:R-:W-:Y:S01]  /*19c0*/  UMOV UR12, UR36 ;  /* 0x00000024000c7c82 */ /* 0x000fe20008000000 */
[----:B------:R-:W-:Y:S01]  /*19d0*/  UMOV UR9, UR33 ;  /* 0x0000002100097c82 */ /* 0x000fe20008000000 */
[----:B------:R-:W-:Y:S01]  /*19e0*/  UMOV UR11, UR34 ;  /* 0x00000022000b7c82 */ /* 0x000fe20008000000 */
[----:B------:R-:W-:Y:S01]  /*19f0*/  UIADD3 UR29, UPT, UPT, UR29, 0x1, URZ ;  /* 0x000000011d1d7890 */ /* 0x000fe2000fffe0ff */
[----:B------:R3:W-:Y:S01]  /*1a00*/  UTMALDG.3D [UR24], [UR40], desc[UR30] ;  /* 0x00001e18280075b4 */ /* 0x0007e20008011000 */
[----:B------:R-:W-:-:S02]  /*1a10*/  UMOV UR21, UR5 ;  /* 0x0000000500157c82 */ /* 0x000fc40008000000 */
[----:B------:R-:W-:Y:S01]  /*1a20*/  UISETP.NE.AND UP0, UPT, UR29, UR5, UPT ;  /* 0x000000051d00728c */ /* 0x000fe2000bf05270 */
[----:B------:R1:W-:Y:S01]  /*1a30*/  UTMALDG.3D [UR16], [UR38], desc[UR30] ;  /* 0x00001e10260075b4 */ /* 0x0003e20008011000 */
[----:B------:R1:W-:Y:S01]  /*1a40*/  UTMALDG.3D [UR8], [UR38], desc[UR30] ;  /* 0x00001e08260075b4 */ /* 0x0003e20008011000 */
[----:B---3--:R-:W-:-:S06]  /*1a50*/  UMOV UR24, UR6 ;  /* 0x0000000600187c82 */ /* 0x008fcc0008000000 */
[----:B------:R-:W-:Y:S05]  /*1a60*/  BRA.U UP0, `(.L_x_25) ;  /* 0xfffffffd00387547 */ /* 0x000fea000b83ffff */
.L_x_20:
[----:B-1----:R-:W-:Y:S01]  /*1a70*/  ULEA UR8, UR6, UR4, 0x3 ;  /* 0x0000000406087291 */ /* 0x002fe2000f8e18ff */
[----:B------:R-:W-:Y:S01]  /*1a80*/  SHF.L.U32 R2, R17, 0x1f, RZ ;  /* 0x0000001f11027819 */ /* 0x000fe200000006ff */
[----:B------:R-:W-:Y:S01]  /*1a90*/  @!P1 SYNCS.ARRIVE.TRANS64.A1T0 RZ, [UR4+0x98], RZ ;  /* 0x000098ffffff99a7 */ /* 0x000fe20008100004 */
[----:B------:R-:W-:-:S06]  /*1aa0*/  UISETP.GT.AND UP0, UPT, UR15, UR14, UPT ;  /* 0x0000000e0f00728c */ /* 0x000fcc000bf04270 */
[----:B--2---:R1:W2:Y:S03]  /*1ab0*/  SYNCS.PHASECHK.TRANS64.TRYWAIT P0, [UR8+0x30], R2 ;  /* 0x00003002ff0075a7 */ /* 0x0042a60008001108 */
[----:B------:R-:W-:Y:S05]  /*1ac0*/  BRA.U !UP0, `(.L_x_26) ;  /* 0x0000000108d07547 */ /* 0x000fea000b800000 */
[----:B------:R-:W-:Y:S02]  /*1ad0*/  UIADD3 UR29, UPT, UPT, UR7, UR21, URZ ;  /* 0x00000015071d7290 */ /* 0x000fe4000fffe0ff */
[----:B------:R-:W-:Y:S01]  /*1ae0*/  UIADD3 UR10, UPT, UPT, UR18, 0x20, URZ ;  /* 0x00000020120a7890 */ /* 0x000fe2000fffe0ff */
[----:B------:R-:W-:-:S11]  /*1af0*/  UMOV UR24, UR6 ;  /* 0x0000000600187c82 */ /* 0x000fd60008000000 */
.L_x_31:
[----:B------:R-:W-:Y:S01]  /*1b00*/  ULEA UR33, UR24, UR4, 0x3 ;  /* 0x0000000418217291 */ /* 0x000fe2000f8e18ff */
[----:B--2---:R-:W-:Y:S01]  /*1b10*/  @!P5 MOV R3, 0x8000 ;  /* 0x000080000003d802 */ /* 0x004fe20000000f00 */
[----:B-12---:R-:W-:Y:S10]  /*1b20*/  @P0 BRA `(.L_x_27) ;  /* 0x00000000000c0947 */ /* 0x006ff40003800000 */
[----:B------:R-:W-:-:S04]  /*1b30*/  SHF.L.U32 R4, R17, 0x1f, RZ ;  /* 0x0000001f11047819 */ /* 0x000fc800000006ff */
[----:B------:R-:W2:Y:S02]  /*1b40*/  SYNCS.PHASECHK.TRANS64.TRYWAIT P0, [UR33+0x30], R4 ;  /* 0x00003004ff0075a7 */ /* 0x000ea40008001121 */
[----:B--2---:R-:W-:Y:S05]  /*1b50*/  @!P0 BRA `(.L_x_28) ;  /* 0x00000054007c8947 */ /* 0x004fea0003800000 */
.L_x_27:
[----:B------:R2:W-:Y:S01]  /*1b60*/  @!P5 SYNCS.ARRIVE.TRANS64 RZ, [UR33], R3 ;  /* 0x00000003ffffd9a7 */ /* 0x0005e20008000021 */
[----:B------:R-:W-:Y:S04]  /*1b70*/  BSSY.RECONVERGENT B0, `(.L_x_29) ;  /* 0x0000003000007945 */ /* 0x000fe80003800200 */
[----:B------:R-:W-:Y:S05]  /*1b80*/  @P4 BRA `(.L_x_30) ;  /* 0x0000000000044947 */ /* 0x000fea0003800000 */
[----:B------:R-:W-:Y:S05]  /*1b90*/  BPT.TRAP 0x1 ;  /* 0x000000040000795c */ /* 0x000fea0000300000 */
.L_x_30:
[----:B------:R-:W-:Y:S05]  /*1ba0*/  BSYNC.RECONVERGENT B0 ;  /* 0x0000000000007941 */ /* 0x000fea0003800200 */
.L_x_29:
        /* <DEDUP_REMOVED lines=32> */
[----:B------:R3:W-:Y:S03]  /*1db0*/  UTMALDG.3D [UR24], [UR40], desc[UR30] ;  /* 0x00001e18280075b4 */ /* 0x0007e60008011000 */
[----:B------:R-:W-:Y:S01]  /*1dc0*/  UISETP.NE.AND UP0, UPT, UR21, UR29, UPT ;  /* 0x0000001d1500728c */ /* 0x000fe2000bf05270 */
[----:B------:R1:W-:Y:S01]  /*1dd0*/  UTMALDG.3D [UR16], [UR38], desc[UR30] ;  /* 0x00001e10260075b4 */ /* 0x0003e20008011000 */
[----:B------:R1:W-:Y:S01]  /*1de0*/  UTMALDG.3D [UR8], [UR38], desc[UR30] ;  /* 0x00001e08260075b4 */ /* 0x0003e20008011000 */
[----:B---3--:R-:W-:-:S06]  /*1df0*/  UMOV UR24, UR6 ;  /* 0x0000000600187c82 */ /* 0x008fcc0008000000 */
[----:B------:R-:W-:Y:S05]  /*1e00*/  BRA.U UP0, `(.L_x_31) ;  /* 0xfffffffd003c7547 */ /* 0x000fea000b83ffff */
.L_x_26:
[C---:B-1----:R-:W-:Y:S01]  /*1e10*/  LEA R2, R16.reuse, UR4, 0x3 ;  /* 0x0000000410027c11 */ /* 0x042fe2000f8e18ff */
[----:B------:R-:W-:Y:S01]  /*1e20*/  NOP ;  /* 0x0000000000007918 */ /* 0x000fe20000000000 */
[----:B--2---:R-:W-:Y:S02]  /*1e30*/  SHF.L.U32 R3, R13, 0x1f, RZ ;  /* 0x0000001f0d037819 */ /* 0x004fe400000006ff */
[----:B------:R-:W-:Y:S02]  /*1e40*/  LEA R4, R16, UR4, 0x4 ;  /* 0x0000000410047c11 */ /* 0x000fe4000f8e20ff */
[----:B------:R-:W1:Y:S02]  /*1e50*/  SYNCS.PHASECHK.TRANS64.TRYWAIT P0, [R2+URZ+0xa0], R3 ;  /* 0x0000a003020075a7 */ /* 0x000e6400080011ff */
[----:B-1----:R-:W-:Y:S05]  /*1e60*/  @!P0 BRA `(.L_x_32) ;  /* 0x0000005000d08947 */ /* 0x002fea0003800000 */
.L_x_120:
[----:B------:R-:W2:Y:S01]  /*1e70*/  LDS.128 R4, [R4+0x130] ;  /* 0x0001300004047984 */ /* 0x000ea20000000c00 */
[----:B---3--:R-:W-:Y:S01]  /*1e80*/  ISETP.GE.AND P0, PT, R26, 0x1, PT ;  /* 0x000000011a00780c */ /* 0x008fe20003f06270 */
[----:B-1----:R-:W-:Y:S01]  /*1e90*/  VIADD R2, R2, 0xb0 ;  /* 0x000000b002027836 */ /* 0x002fe20000000000 */
[----:B------:R-:W-:Y:S01]  /*1ea0*/  @!PT LDS RZ, [RZ] ;  /* 0x00000000fffff984 */ /* 0x000fe20000000800 */
[----:B------:R-:W-:Y:S01]  /*1eb0*/  @!PT LDS RZ, [RZ] ;  /* 0x00000000fffff984 */ /* 0x000fe20000000800 */
[----:B------:R-:W-:Y:S01]  /*1ec0*/  @!PT LDS RZ, [RZ] ;  /* 0x00000000fffff984 */ /* 0x000fe20000000800 */
[----:B------:R-:W-:Y:S01]  /*1ed0*/  @!PT LDS RZ, [RZ] ;  /* 0x00000000fffff984 */ /* 0x000fe20000000800 */
[----:B------:R1:W-:Y:S06]  /*1ee0*/  MEMBAR.ALL.CTA ;  /* 0x0000000000007992 */ /* 0x0003ec0000008000 */
[----:B-1----:R-:W1:Y:S01]  /*1ef0*/  FENCE.VIEW.ASYNC.S ;  /* 0x00000000000073c6 */ /* 0x002e620000000000 */
[----:B------:R-:W-:-:S04]  /*1f00*/  PRMT R2, RZ, 0x654, R2 ;  /* 0x00000654ff027816 */ /* 0x000fc80000000002 */
[----:B-1----:R1:W-:Y:S01]  /*1f10*/  SYNCS.ARRIVE.TRANS64.RED.A1T0 RZ, [R2+URZ], RZ ;  /* 0x000000ff02ff79a7 */ /* 0x0023e200081004ff */
[----:B--2---:R-:W-:-:S13]  /*1f20*/  LOP3.LUT P2, RZ, R6, 0x1, RZ, 0xc0, !PT ;  /* 0x0000000106ff7812 */ /* 0x004fda000784c0ff */
[----:B------:R-:W-:Y:S01]  /*1f30*/  @P2 SHF.R.U32.HI R3, RZ, 0x10, R5 ;  /* 0x00000010ff032819 */ /* 0x000fe20000011605 */
[----:B------:R-:W-:Y:S01]  /*1f40*/  VOTEU.ANY UP0, P2 ;  /* 0x0000000000ff7886 */ /* 0x000fe20001000100 */
[----:B------:R-:W-:Y:S02]  /*1f50*/  @P2 MOV R10, R4 ;  /* 0x00000004000a2202 */ /* 0x000fe40000000f00 */
[----:B------:R-:W-:Y:S02]  /*1f60*/  @P2 R2UR.BROADCAST UR8, R3 ;  /* 0x00000000030822ca */ /* 0x000fe400008e0000 */
[----:B------:R-:W-:-:S11]  /*1f70*/  @P2 LOP3.LUT R9, R5, 0xffff, RZ, 0xc0, !PT ;  /* 0x0000ffff05092812 */ /* 0x000fd600078ec0ff */
[----:B------:R-:W-:Y:S01]  /*1f80*/  @UP0 UMOV UR36, UR8 ;  /* 0x0000000800240c82 */ /* 0x000fe20008000000 */
[----:B-1----:R-:W-:Y:S05]  /*1f90*/  @!P0 BRA `(.L_x_33) ;  /* 0x0000000000b88947 */ /* 0x002fea0003800000 */
[----:B------:R-:W4:Y:S01]  /*1fa0*/  LDC.64 R4, c[0x0][0xb18] ;  /* 0x0002c600ff047b82 */ /* 0x000f220000000a00 */
[----:B------:R-:W-:-:S07]  /*1fb0*/  ISETP.NE.AND P3, PT, R26, 0x1, PT ;  /* 0x000000011a00780c */ /* 0x000fce0003f65270 */
[----:B------:R-:W1:Y:S08]  /*1fc0*/  LDC.64 R6, c[0x0][0xb10] ;  /* 0x0002c400ff067b82 */ /* 0x000e700000000a00 */
[----:B------:R-:W2:Y:S08]  /*1fd0*/  LDC R14, c[0x0][0xb20] ;  /* 0x0002c800ff0e7b82 */ /* 0x000eb00000000800 */
[----:B------:R-:W3:Y:S01]  /*1fe0*/  LDC R15, c[0x0][0xb0c] ;  /* 0x0002c300ff0f7b82 */ /* 0x000ee20000000800 */
[----:B----4-:R-:W-:Y:S01]  /*1ff0*/  IMAD.HI.U32 R19, R0, R5, RZ ;  /* 0x0000000500137227 */ /* 0x010fe200078e00ff */
[----:B------:R-:W-:-:S03]  /*2000*/  ISETP.NE.AND P0, PT, R4, 0x1, PT ;  /* 0x000000010400780c */ /* 0x000fc60003f05270 */
[----:B------:R-:W-:-:S03]  /*2010*/  IMAD.HI.U32 R5, R9, R5, RZ ;  /* 0x0000000509057227 */ /* 0x000fc600078e00ff */
[----:B------:R-:W4:Y:S01]  /*2020*/  LDC.64 R2, c[0x0][0xb28] ;  /* 0x0002ca00ff027b82 */ /* 0x000f220000000a00 */
[----:B-1----:R-:W-:-:S04]  /*2030*/  IMAD.HI.U32 R20, R8, R6, RZ ;  /* 0x0000000608147227 */ /* 0x002fc800078e00ff */
[----:B------:R-:W-:Y:S01]  /*2040*/  IMAD.HI.U32 R21, R10, R6, RZ ;  /* 0x000000060a157227 */ /* 0x000fe200078e00ff */
[----:B------:R-:W-:Y:S02]  /*2050*/  SHF.R.U32.HI R20, RZ, R7, R20 ;  /* 0x00000007ff147219 */ /* 0x000fe40000011614 */
[-C--:B--2---:R-:W-:Y:S02]  /*2060*/  SHF.R.U32.HI R19, RZ, R14.reuse, R19 ;  /* 0x0000000eff137219 */ /* 0x084fe40000011613 */
[----:B------:R-:W-:Y:S02]  /*2070*/  SHF.R.U32.HI R5, RZ, R14, R5 ;  /* 0x0000000eff057219 */ /* 0x000fe40000011605 */
[----:B------:R-:W-:Y:S02]  /*2080*/  SEL R19, R0, R19, !P0 ;  /* 0x0000001300137207 */ /* 0x000fe40004000000 */
[----:B------:R-:W-:Y:S02]  /*2090*/  SHF.R.U32.HI R21, RZ, R7, R21 ;  /* 0x00000007ff157219 */ /* 0x000fe40000011615 */
[----:B---3--:R-:W-:-:S02]  /*20a0*/  ISETP.NE.AND P1, PT, R15, 0x1, PT ;  /* 0x000000010f00780c */ /* 0x008fc40003f25270 */
[----:B------:R-:W-:Y:S02]  /*20b0*/  SEL R5, R9, R5, !P0 ;  /* 0x0000000509057207 */ /* 0x000fe40004000000 */
[----:B------:R-:W-:Y:S02]  /*20c0*/  SEL R20, R8, R20, !P1 ;  /* 0x0000001408147207 */ /* 0x000fe40004800000 */
[----:B------:R-:W-:Y:S01]  /*20d0*/  SEL R21, R10, R21, !P1 ;  /* 0x000000150a157207 */ /* 0x000fe20004800000 */
[----:B----4-:R-:W-:-:S04]  /*20e0*/  IMAD.HI.U32 R18, R19, R2, RZ ;  /* 0x0000000213127227 */ /* 0x010fc800078e00ff */
        /* <DEDUP_REMOVED lines=10> */
[----:B------:R-:W-:-:S04]  /*2190*/  @!P0 IMAD.HI.U32 R7, R21, R2, RZ ;  /* 0x0000000215078227 */ /* 0x000fc800078e00ff */
[----:B------:R-:W-:Y:S01]  /*21a0*/  IMAD.MOV R2, RZ, RZ, -R6 ;  /* 0x000000ffff027224 */ /* 0x000fe200078e0a06 */
[----:B------:R-:W-:Y:S02]  /*21b0*/  @!P0 SHF.R.U32.HI R3, RZ, R3, R7 ;  /* 0x00000003ff038219 */ /* 0x000fe40000011607 */
[----:B------:R-:W-:Y:S01]  /*21c0*/  IADD3 R7, PT, PT, -R5, RZ, RZ ;  /* 0x000000ff05077210 */ /* 0x000fe20007ffe1ff */
[----:B------:R-:W-:Y:S01]  /*21d0*/  IMAD R2, R26, R2, R5 ;  /* 0x000000021a027224 */ /* 0x000fe200078e0205 */
        /* <DEDUP_REMOVED lines=10> */
.L_x_33:
[----:B------:R-:W1:Y:S02]  /*2280*/  LDCU UR8, c[0x0][0xb30] ;  /* 0x00016600ff0877ac */ /* 0x000e640008000800 */
[----:B-1----:R-:W-:-:S09]  /*2290*/  UISETP.NE.AND UP0, UPT, UR8, 0x1, UPT ;  /* 0x000000010800788c */ /* 0x002fd2000bf05270 */
[----:B------:R-:W-:Y:S05]  /*22a0*/  BRA.U UP0, `(.L_x_34) ;  /* 0x0000000100407547 */ /* 0x000fea000b800000 */
[----:B------:R-:W1:Y:S08]  /*22b0*/  LDC.64 R4, c[0x0][0xb10] ;  /* 0x0002c400ff047b82 */ /* 0x000e700000000a00 */
[----:B------:R-:W2:Y:S08]  /*22c0*/  LDC.64 R2, c[0x0][0xb18] ;  /* 0x0002c600ff027b82 */ /* 0x000eb00000000a00 */
[----:B------:R-:W3:Y:S08]  /*22d0*/  LDC R6, c[0x0][0xb20] ;  /* 0x0002c800ff067b82 */ /* 0x000ef00000000800 */
[----:B------:R-:W4:Y:S01]  /*22e0*/  LDC R7, c[0x0][0xb0c] ;  /* 0x0002c300ff077b82 */ /* 0x000f220000000800 */
[----:B-1----:R-:W-:-:S05]  /*22f0*/  IMAD.HI.U32 R4, R10, R4, RZ ;  /* 0x000000040a047227 */ /* 0x002fca00078e00ff */
[----:B------:R-:W-:Y:S01]  /*2300*/  SHF.R.U32.HI R4, RZ, R5, R4 ;  /* 0x00000005ff047219 */ /* 0x000fe20000011604 */
[----:B--2---:R-:W-:Y:S01]  /*2310*/  IMAD.HI.U32 R3, R9, R3, RZ ;  /* 0x0000000309037227 */ /* 0x004fe200078e00ff */
[----:B------:R-:W-:-:S04]  /*2320*/  ISETP.NE.AND P0, PT, R2, 0x1, PT ;  /* 0x000000010200780c */ /* 0x000fc80003f05270 */
[----:B---3--:R-:W-:-:S04]  /*2330*/  SHF.R.U32.HI R3, RZ, R6, R3 ;  /* 0x00000006ff037219 */ /* 0x008fc80000011603 */
[----:B------:R-:W-:Y:S02]  /*2340*/  SEL R3, R9, R3, !P0 ;  /* 0x0000000309037207 */ /* 0x000fe40004000000 */
[----:B----4-:R-:W-:-:S04]  /*2350*/  ISETP.NE.AND P1, PT, R7, 0x1, PT ;  /* 0x000000010700780c */ /* 0x010fc80003f25270 */
[----:B------:R-:W-:-:S05]  /*2360*/  SEL R4, R10, R4, !P1 ;  /* 0x000000040a047207 */ /* 0x000fca0004800000 */
[----:B------:R-:W-:Y:S02]  /*2370*/  IMAD.IADD R5, R3, 0x1, -R4 ;  /* 0x0000000103057824 */ /* 0x000fe400078e0a04 */
[----:B------:R-:W-:Y:S02]  /*2380*/  IMAD.IADD R3, R4, 0x1, -R3 ;  /* 0x0000000104037824 */ /* 0x000fe400078e0a03 */
[----:B------:R-:W-:Y:S02]  /*2390*/  IMAD R10, R5, R7, R10 ;  /* 0x00000007050a7224 */ /* 0x000fe400078e020a */
[----:B------:R-:W-:-:S07]  /*23a0*/  IMAD R9, R3, R2, R9 ;  /* 0x0000000203097224 */ /* 0x000fce00078e0209 */
.L_x_34:
[----:B------:R-:W-:Y:S01]  /*23b0*/  VIADD R16, R16, 0x1 ;  /* 0x0000000110107836 */ /* 0x000fe20000000000 */
[----:B------:R-:W-:Y:S01]  /*23c0*/  PLOP3.LUT P1, PT, PT, PT, PT, 0x80, 0x8 ;  /* 0x000000000008781c */ /* 0x000fe20003f2f070 */
[----:B------:R-:W-:Y:S02]  /*23d0*/  IMAD.IADD R15, R10, 0x1, R63 ;  /* 0x000000010a0f7824 */ /* 0x000fe400078e023f */
[----:B------:R-:W-:Y:S01]  /*23e0*/  IMAD.IADD R14, R9, 0x1, R62 ;  /* 0x00000001090e7824 */ /* 0x000fe200078e023e */
[----:B------:R-:W-:-:S04]  /*23f0*/  ISETP.NE.AND P0, PT, R16, 0x2, PT ;  /* 0x000000021000780c */ /* 0x000fc80003f05270 */
[----:B------:R-:W-:Y:S02]  /*2400*/  SEL R2, RZ, 0x1, P0 ;  /* 0x00000001ff027807 */ /* 0x000fe40000000000 */
[----:B------:R-:W-:Y:S02]  /*2410*/  SEL R16, R16, RZ, P0 ;  /* 0x000000ff10107207 */ /* 0x000fe40000000000 */
[----:B------:R-:W-:Y:S01]  /*2420*/  LOP3.LUT R13, R13, R2, RZ, 0x3c, !PT ;  /* 0x000000020d0d7212 */ /* 0x000fe200078e3cff */
[----:B------:R-:W-:Y:S06]  /*2430*/  @P2 BRA `(.L_x_35) ;  /* 0xfffffff000482947 */ /* 0x000fec000383ffff */
[----:B------:R-:W-:Y:S01]  /*2440*/  UIADD3 UR4, UPT, UPT, UR4, 0x30, URZ ;  /* 0x0000003004047890 */ /* 0x000fe2000fffe0ff */
[----:B------:R-:W-:-:S03]  /*2450*/  SHF.L.U32 R2, R17, 0x1f, RZ ;  /* 0x0000001f11027819 */ /* 0x000fc600000006ff */
[----:B------:R-:W-:-:S09]  /*2460*/  ULEA UR5, UR6, UR4, 0x3 ;  /* 0x0000000406057291 */ /* 0x000fd2000f8e18ff */
[----:B------:R-:W1:Y:S02]  /*2470*/  SYNCS.PHASECHK.TRANS64.TRYWAIT P0, [UR5], R2 ;  /* 0x00000002ff0075a7 */ /* 0x000e640008001105 */
[----:B-1----:R-:W-:Y:S05]  /*2480*/  @!P0 BRA `(.L_x_36) ;  /* 0x0000004c005c8947 */ /* 0x002fea0003800000 */
.L_x_122:
[----:B------:R-:W-:-:S04]  /*2490*/  UIADD3 UR6, UPT, UPT, UR6, 0x1, URZ ;  /* 0x0000000106067890 */ /* 0x000fc8000fffe0ff */
[----:B------:R-:W-:-:S04]  /*24a0*/  UISETP.NE.AND UP0, UPT, UR6, 0x6, UPT ;  /* 0x000000060600788c */ /* 0x000fc8000bf05270 */
[----:B------:R-:W-:Y:S02]  /*24b0*/  USEL UR7, URZ, 0x1, UP0 ;  /* 0x00000001ff077887 */ /* 0x000fe40008000000 */
[----:B------:R-:W-:-:S04]  /*24c0*/  USEL UR6, UR6, URZ, UP0 ;  /* 0x000000ff06067287 */ /* 0x000fc80008000000 */
[----:B------:R-:W-:Y:S01]  /*24d0*/  ULEA UR5, UR6, UR4, 0x3 ;  /* 0x0000000406057291 */ /* 0x000fe2000f8e18ff */
[----:B-1----:R-:W-:-:S04]  /*24e0*/  LOP3.LUT R2, R17, UR7, RZ, 0x3c, !PT ;  /* 0x0000000711027c12 */ /* 0x002fc8000f8e3cff */
[----:B------:R-:W-:-:S04]  /*24f0*/  SHF.L.U32 R3, R2, 0x1f, RZ ;  /* 0x0000001f02037819 */ /* 0x000fc800000006ff */
[----:B------:R-:W1:Y:S02]  /*2500*/  SYNCS.PHASECHK.TRANS64.TRYWAIT P0, [UR5], R3 ;  /* 0x00000003ff0075a7 */ /* 0x000e640008001105 */
[----:B-1----:R-:W-:Y:S05]  /*2510*/  @!P0 BRA `(.L_x_37) ;  /* 0x0000004c00508947 */ /* 0x002fea0003800000 */
.L_x_124:
[----:B------:R-:W-:-:S04]  /*2520*/  UIADD3 UR6, UPT, UPT, UR6, 0x1, URZ ;  /* 0x0000000106067890 */ /* 0x000fc8000fffe0ff */
[----:B------:R-:W-:-:S04]  /*2530*/  UISETP.NE.AND UP0, UPT, UR6, 0x6, UPT ;  /* 0x000000060600788c */ /* 0x000fc8000bf05270 */
[----:B------:R-:W-:Y:S02]  /*2540*/  USEL UR7, URZ, 0x1, UP0 ;  /* 0x00000001ff077887 */ /* 0x000fe40008000000 */
[----:B------:R-:W-:-:S04]  /*2550*/  USEL UR6, UR6, URZ, UP0 ;  /* 0x000000ff06067287 */ /* 0x000fc80008000000 */
[----:B------:R-:W-:Y:S01]  /*2560*/  ULEA UR5, UR6, UR4, 0x3 ;  /* 0x0000000406057291 */ /* 0x000fe2000f8e18ff */
[----:B------:R-:W-:-:S04]  /*2570*/  LOP3.LUT R2, R2, UR7, RZ, 0x3c, !PT ;  /* 0x0000000702027c12 */ /* 0x000fc8000f8e3cff */
[----:B-1----:R-:W-:-:S04]  /*2580*/  SHF.L.U32 R3, R2, 0x1f, RZ ;  /* 0x0000001f02037819 */ /* 0x002fc800000006ff */
[----:B------:R-:W1:Y:S02]  /*2590*/  SYNCS.PHASECHK.TRANS64.TRYWAIT P0, [UR5], R3 ;  /* 0x00000003ff0075a7 */ /* 0x000e640008001105 */
[----:B-1----:R-:W-:Y:S05]  /*25a0*/  @!P0 BRA `(.L_x_38) ;  /* 0x0000004c00448947 */ /* 0x002fea0003800000 */
.L_x_126:
        /* <DEDUP_REMOVED lines=9> */
.L_x_128:
        /* <DEDUP_REMOVED lines=9> */
.L_x_130:
[----:B------:R-:W-:-:S04]  /*26d0*/  UIADD3 UR6, UPT, UPT, UR6, 0x1, URZ ;  /* 0x0000000106067890 */ /* 0x000fc8000fffe0ff */
[----:B------:R-:W-:-:S04]  /*26e0*/  UISETP.NE.AND UP0, UPT, UR6, 0x6, UPT ;  /* 0x000000060600788c */ /* 0x000fc8000bf05270 */
[----:B------:R-:W-:Y:S02]  /*26f0*/  USEL UR5, URZ, 0x1, UP0 ;  /* 0x00000001ff057887 */ /* 0x000fe40008000000 */
[----:B------:R-:W-:-:S04]  /*2700*/  USEL UR6, UR6, URZ, UP0 ;  /* 0x000000ff06067287 */ /* 0x000fc80008000000 */
[----:B------:R-:W-:Y:S01]  /*2710*/  ULEA UR6, UR6, UR4, 0x3 ;  /* 0x0000000406067291 */ /* 0x000fe2000f8e18ff */
[----:B------:R-:W-:-:S04]  /*2720*/  LOP3.LUT R2, R2, UR5, RZ, 0x3c, !PT ;  /* 0x0000000502027c12 */ /* 0x000fc8000f8e3cff */
[----:B------:R-:W-:Y:S01]  /*2730*/  SHF.L.U32 R2, R2, 0x1f, RZ ;  /* 0x0000001f02027819 */ /* 0x000fe200000006ff */
[----:B-1--4-:R-:W-:-:S07]  /*2740*/  IMAD.U32 R0, RZ, RZ, UR6 ;  /* 0x00000006ff007e24 */ /* 0x012fce000f8e00ff */
.L_x_41:
[----:B-1----:R1:W2:Y:S02]  /*2750*/  SYNCS.PHASECHK.TRANS64.TRYWAIT P0, [R0+URZ], R2 ;  /* 0x00000002000075a7 */ /* 0x0022a400080011ff */
[----:B--2---:R-:W-:Y:S05]  /*2760*/  @!P0 NANOSLEEP.SYNCS 0x989680 ;  /* 0x009896800000895d */ /* 0x004fea0003900000 */
[----:B------:R-:W2:Y:S02]  /*2770*/  @!P0 SYNCS.PHASECHK.TRANS64 P0, [R0+URZ], R2 ;  /* 0x00000002000085a7 */ /* 0x000ea400080010ff */
[----:B--2---:R-:W-:Y:S05]  /*2780*/  @P0 EXIT ;  /* 0x000000000000094d */ /* 0x004fea0003800000 */
[----:B------:R-:W-:Y:S05]  /*2790*/  BRA `(.L_x_41) ;  /* 0xfffffffc00ec7947 */ /* 0x000fea000383ffff */
.L_x_17:
[----:B------:R-:W-:-:S04]  /*27a0*/  UISETP.NE.AND UP1, UPT, UR37, URZ, UPT ;  /* 0x000000ff2500728c */ /* 0x000fc8000bf25270 */
[----:B------:R-:W-:-:S09]  /*27b0*/  UISETP.NE.OR UP1, UPT, UR8, 0x1, UP1 ;  /* 0x000000010800788c */ /* 0x000fd20008f25670 */
[----:B------:R-:W-:Y:S05]  /*27c0*/  BRA.U UP1, `(.L_x_42) ;  /* 0x0000000501487547 */ /* 0x000fea000b800000 */
[----:B------:R-:W-:Y:S01]  /*27d0*/  ISETP.NE.AND P2, PT, R2, RZ, PT ;  /* 0x000000ff0200720c */ /* 0x000fe20003f45270 */
[----:B------:R-:W-:Y:S01]  /*27e0*/  IMAD.MOV.U32 R12, RZ, RZ, 0x1 ;  /* 0x00000001ff0c7424 */ /* 0x000fe200078e00ff */
[----:B------:R-:W-:Y:S02]  /*27f0*/  CS2R R10, SRZ ;  /* 0x00000000000a7805 */ /* 0x000fe4000001ff00 */
[----:B------:R-:W-:Y:S01]  /*2800*/  CS2R R8, SRZ ;  /* 0x0000000000087805 */ /* 0x000fe2000001ff00 */
[----:B------:R-:W-:Y:S01]  /*2810*/  UMOV UR4, 0x400 ;  /* 0x0000040000047882 */ /* 0x000fe20000000000 */
[----:B------:R-:W-:Y:S01]  /*2820*/  UMOV UR6, URZ ;  /* 0x000000ff00067c82 */ /* 0x000fe20008000000 */
[----:B------:R-:W-:-:S12]  /*2830*/  ULEA UR37, UR37, UR4, 0x18 ;  /* 0x0000000425257291 */ /* 0x000fd8000f8ec0ff */
.L_x_46:
[----:B------:R-:W-:Y:S02]  /*2840*/  LEA R0, R8, UR37, 0x3 ;  /* 0x0000002508007c11 */ /* 0x000fe4000f8e18ff */
[----:B------:R-:W-:-:S03]  /*2850*/  SHF.L.U32 R4, R9, 0x1f, RZ ;  /* 0x0000001f09047819 */ /* 0x000fc600000006ff */
[----:B------:R-:W-:Y:S01]  /*2860*/  VIADD R5, R0, 0x110 ;  /* 0x0000011000057836 */ /* 0x000fe20000000000 */
[----:B------:R-:W1:Y:S02]  /*2870*/  SYNCS.PHASECHK.TRANS64.TRYWAIT P0, [R0+URZ+0x100], R4 ;  /* 0x00010004000075a7 */ /* 0x000e6400080011ff */
[----:B-1----:R-:W-:Y:S05]  /*2880*/  @!P0 BRA `(.L_x_43) ;  /* 0x0000004800d48947 */ /* 0x002fea0003800000 */
.L_x_131:
[----:B------:R-:W-:Y:S01]  /*2890*/  ULEA UR5, UR6, UR37, 0x3 ;  /* 0x0000002506057291 */ /* 0x000fe2000f8e18ff */
[----:B-1----:R-:W-:Y:S01]  /*28a0*/  PRMT R0, RZ, 0x654, R5 ;  /* 0x00000654ff007816 */ /* 0x002fe20000000005 */
[----:B------:R-:W-:Y:S01]  /*28b0*/  @!P2 IMAD.MOV.U32 R4, RZ, RZ, 0x10 ;  /* 0x00000010ff04a424 */ /* 0x000fe200078e00ff */
[----:B------:R-:W-:Y:S01]  /*28c0*/  SHF.L.U32 R5, R12, 0x1f, RZ ;  /* 0x0000001f0c057819 */ /* 0x000fe200000006ff */
[----:B------:R-:W-:Y:S01]  /*28d0*/  UIADD3 UR4, UPT, UPT, UR5, 0xa0, URZ ;  /* 0x000000a005047890 */ /* 0x000fe2000fffe0ff */
[----:B------:R1:W-:Y:S05]  /*28e0*/  SYNCS.ARRIVE.TRANS64.RED.A1T0 RZ, [R0+URZ], RZ ;  /* 0x000000ff00ff79a7 */ /* 0x0003ea00081004ff */
[----:B------:R-:W-:Y:S01]  /*28f0*/  IMAD.U32 R6, RZ, RZ, UR4 ;  /* 0x00000004ff067e24 */ /* 0x000fe2000f8e00ff */
[----:B------:R-:W2:Y:S04]  /*2900*/  SYNCS.PHASECHK.TRANS64.TRYWAIT P0, [UR5+0xb0], R5 ;  /* 0x0000b005ff0075a7 */ /* 0x000ea80008001105 */
[----:B------:R-:W-:Y:S01]  /*2910*/  PRMT R6, R2, 0x654, R6 ;  /* 0x0000065402067816 */ /* 0x000fe20000000006 */
[----:B-12---:R-:W-:Y:S06]  /*2920*/  @!P0 BRA `(.L_x_44) ;  /* 0x0000004800c08947 */ /* 0x006fec0003800000 */
.L_x_133:
[----:B------:R-:W-:Y:S01]  /*2930*/  ULEA UR4, UR6, UR37, 0x4 ;  /* 0x0000002506047291 */ /* 0x000fe2000f8e20ff */
[----:B------:R-:W-:Y:S01]  /*2940*/  SEL R3, R6, R3, !P2 ;  /* 0x0000000306037207 */ /* 0x000fe20005000000 */
[----:B------:R-:W-:Y:S01]  /*2950*/  UIADD3 UR5, UPT, UPT, UR5, 0xa0, URZ ;  /* 0x000000a005057890 */ /* 0x000fe2000fffe0ff */
[----:B-1----:R-:W-:Y:S01]  /*2960*/  LEA R0, R11, UR37, 0x3 ;  /* 0x000000250b007c11 */ /* 0x002fe2000f8e18ff */
[----:B------:R-:W-:Y:S01]  /*2970*/  UIADD3 UR4, UPT, UPT, UR4, 0x130, URZ ;  /* 0x0000013004047890 */ /* 0x000fe2000fffe0ff */
[----:B------:R1:W-:Y:S01]  /*2980*/  @!P2 SYNCS.ARRIVE.TRANS64.RED RZ, [R3+URZ], R4 ;  /* 0x0000000403ffa9a7 */ /* 0x0003e200080004ff */
[----:B------:R-:W-:Y:S01]  /*2990*/  UIADD3 UR6, UPT, UPT, UR6, 0x1, URZ ;  /* 0x0000000106067890 */ /* 0x000fe2000fffe0ff */
[----:B------:R-:W-:-:S03]  /*29a0*/  VIADD R8, R8, 0x1 ;  /* 0x0000000108087836 */ /* 0x000fc60000000000 */
[----:B------:R-:W-:Y:S02]  /*29b0*/  UISETP.NE.AND UP0, UPT, UR6, 0x2, UPT ;  /* 0x000000020600788c */ /* 0x000fe4000bf05270 */
[----:B------:R-:W-:Y:S01]  /*29c0*/  ISETP.NE.AND P0, PT, R8, 0x2, PT ;  /* 0x000000020800780c */ /* 0x000fe20003f05270 */
[----:B------:R-:W-:Y:S06]  /*29d0*/  UGETNEXTWORKID.BROADCAST [UR4], [UR5] ;  /* 0x00000000040073ca */ /* 0x000fec0008000100 */
[----:B------:R-:W-:Y:S02]  /*29e0*/  USEL UR4, URZ, 0x1, UP0 ;  /* 0x00000001ff047887 */ /* 0x000fe40008000000 */
[----:B------:R-:W-:-:S04]  /*29f0*/  USEL UR6, UR6, URZ, UP0 ;  /* 0x000000ff06067287 */ /* 0x000fc80008000000 */
[----:B------:R-:W-:Y:S02]  /*2a00*/  LOP3.LUT R12, R12, UR4, RZ, 0x3c, !PT ;  /* 0x000000040c0c7c12 */ /* 0x000fe4000f8e3cff */
[----:B-1----:R-:W-:-:S04]  /*2a10*/  SHF.L.U32 R4, R10, 0x1f, RZ ;  /* 0x0000001f0a047819 */ /* 0x002fc800000006ff */
[----:B------:R-:W1:Y:S02]  /*2a20*/  SYNCS.PHASECHK.TRANS64.TRYWAIT P1, [R0+URZ+0xa0], R4 ;  /* 0x0000a004000075a7 */ /* 0x000e6400080211ff */
[----:B-1----:R-:W-:Y:S05]  /*2a30*/  @!P1 BRA `(.L_x_45) ;  /* 0x0000004800949947 */ /* 0x002fea0003800000 */
.L_x_134:
[C---:B-1----:R-:W-:Y:S01]  /*2a40*/  LEA R4, R11.reuse, UR37, 0x4 ;  /* 0x000000250b047c11 */ /* 0x042fe2000f8e20ff */
[----:B------:R-:W-:Y:S01]  /*2a50*/  VIADD R0, R0, 0xb0 ;  /* 0x000000b000007836 */ /* 0x000fe20000000000 */
[----:B------:R-:W-:Y:S01]  /*2a60*/  SEL R8, R8, RZ, P0 ;  /* 0x000000ff08087207 */ /* 0x000fe20000000000 */
[----:B------:R-:W-:-:S03]  /*2a70*/  VIADD R11, R11, 0x1 ;  /* 0x000000010b0b7836 */ /* 0x000fc60000000000 */
[----:B------:R-:W1:Y:S01]  /*2a80*/  LDS.128 R4, [R4+0x130] ;  /* 0x0001300004047984 */ /* 0x000e620000000c00 */
[----:B------:R-:W-:Y:S02]  /*2a90*/  PRMT R0, RZ, 0x654, R0 ;  /* 0x00000654ff007816 */ /* 0x000fe40000000000 */
[C---:B------:R-:W-:Y:S01]  /*2aa0*/  ISETP.NE.AND P1, PT, R11.reuse, 0x2, PT ;  /* 0x000000020b00780c */ /* 0x040fe20003f25270 */
[----:B------:R-:W-:Y:S01]  /*2ab0*/  @!PT LDS RZ, [RZ] ;  /* 0x00000000fffff984 */ /* 0x000fe20000000800 */
[----:B------:R-:W-:Y:S01]  /*2ac0*/  @!PT LDS RZ, [RZ] ;  /* 0x00000000fffff984 */ /* 0x000fe20000000800 */
[----:B------:R-:W-:Y:S01]  /*2ad0*/  @!PT LDS RZ, [RZ] ;  /* 0x00000000fffff984 */ /* 0x000fe20000000800 */
[----:B------:R-:W-:Y:S01]  /*2ae0*/  @!PT LDS RZ, [RZ] ;  /* 0x00000000fffff984 */ /* 0x000fe20000000800 */
[----:B------:R2:W-:Y:S06]  /*2af0*/  MEMBAR.ALL.CTA ;  /* 0x0000000000007992 */ /* 0x0005ec0000008000 */
[----:B--2---:R-:W2:Y:S01]  /*2b00*/  FENCE.VIEW.ASYNC.S ;  /* 0x00000000000073c6 */ /* 0x004ea20000000000 */
[----:B------:R-:W-:Y:S01]  /*2b10*/  SEL R11, R11, RZ, P1 ;  /* 0x000000ff0b0b7207 */ /* 0x000fe20000800000 */
[----:B--2---:R2:W-:Y:S01]  /*2b20*/  SYNCS.ARRIVE.TRANS64.RED.A1T0 RZ, [R0+URZ], RZ ;  /* 0x000000ff00ff79a7 */ /* 0x0045e200081004ff */
[----:B-1----:R-:W-:-:S02]  /*2b30*/  LOP3.LUT P3, RZ, R6, 0x1, RZ, 0xc0, !PT ;  /* 0x0000000106ff7812 */ /* 0x002fc4000786c0ff */
[----:B------:R-:W-:-:S04]  /*2b40*/  SEL R4, RZ, 0x1, P1 ;  /* 0x00000001ff047807 */ /* 0x000fc80000800000 */
[----:B------:R-:W-:Y:S02]  /*2b50*/  LOP3.LUT R10, R10, R4, RZ, 0x3c, !PT ;  /* 0x000000040a0a7212 */ /* 0x000fe400078e3cff */
[----:B--2---:R-:W-:-:S04]  /*2b60*/  SEL R0, RZ, 0x1, P0 ;  /* 0x00000001ff007807 */ /* 0x004fc80000000000 */
[----:B------:R-:W-:Y:S01]  /*2b70*/  LOP3.LUT R9, R9, R0, RZ, 0x3c, !PT ;  /* 0x0000000009097212 */ /* 0x000fe200078e3cff */
[----:B------:R-:W-:Y:S06]  /*2b80*/  @P3 BRA `(.L_x_46) ;  /* 0xfffffffc002c3947 */ /* 0x000fec000383ffff */
[----:B------:R-:W-:Y:S01]  /*2b90*/  ULEA UR5, UR6, UR37, 0x3 ;  /* 0x0000002506057291 */ /* 0x000fe2000f8e18ff */
[----:B------:R-:W-:-:S08]  /*2ba0*/  SHF.L.U32 R2, R12, 0x1f, RZ ;  /* 0x0000001f0c027819 */ /* 0x000fd000000006ff */
[----:B------:R-:W1:Y:S02]  /*2bb0*/  SYNCS.PHASECHK.TRANS64 P0, [UR5+0xb0], R2 ;  /* 0x0000b002ff0075a7 */ /* 0x000e640008001005 */
[----:B-1----:R-:W-:Y:S05]  /*2bc0*/  @P0 BRA `(.L_x_47) ;  /* 0x0000000000080947 */ /* 0x002fea0003800000 */
[----:B------:R-:W1:Y:S02]  /*2bd0*/  SYNCS.PHASECHK.TRANS64.TRYWAIT P0, [UR5+0xb0], R2 ;  /* 0x0000b002ff0075a7 */ /* 0x000e640008001105 */
[----:B-1----:R-:W-:Y:S05]  /*2be0*/  @!P0 BRA `(.L_x_48) ;  /* 0x00000048003c8947 */ /* 0x002fea0003800000 */
.L_x_47:
[----:B------:R-:W-:-:S04]  /*2bf0*/  UIADD3 UR4, UPT, UPT, UR6, 0x1, URZ ;  /* 0x0000000106047890 */ /* 0x000fc8000fffe0ff */
[----:B------:R-:W-:-:S04]  /*2c00*/  UISETP.NE.AND UP0, UPT, UR4, 0x2, UPT ;  /* 0x000000020400788c */ /* 0x000fc8000bf05270 */
[----:B------:R-:W-:Y:S02]  /*2c10*/  USEL UR7, URZ, 0x1, UP0 ;  /* 0x00000001ff077887 */ /* 0x000fe40008000000 */
[----:B------:R-:W-:-:S04]  /*2c20*/  USEL UR4, UR4, URZ, UP0 ;  /* 0x000000ff04047287 */ /* 0x000fc80008000000 */
[----:B------:R-:W-:Y:S01]  /*2c30*/  ULEA UR4, UR4, UR37, 0x3 ;  /* 0x0000002504047291 */ /* 0x000fe2000f8e18ff */
[----:B-1----:R-:W-:-:S04]  /*2c40*/  LOP3.LUT R2, R12, UR7, RZ, 0x3c, !PT ;  /* 0x000000070c027c12 */ /* 0x002fc8000f8e3cff */
[----:B------:R-:W-:-:S04]  /*2c50*/  SHF.L.U32 R0, R2, 0x1f, RZ ;  /* 0x0000001f02007819 */ /* 0x000fc800000006ff */
[----:B------:R-:W1:Y:S02]  /*2c60*/  SYNCS.PHASECHK.TRANS64 P0, [UR4+0xb0], R0 ;  /* 0x0000b000ff0075a7 */ /* 0x000e640008001004 */
[----:B-1----:R-:W-:Y:S05]  /*2c70*/  @P0 EXIT ;  /* 0x000000000000094d */ /* 0x002fea0003800000 */
[----:B------:R-:W-:Y:S02]  /*2c80*/  SHF.L.U32 R2, R2, 0x1f, RZ ;  /* 0x0000001f02027819 */ /* 0x000fe400000006ff */
[----:B------:R-:W-:-:S07]  /*2c90*/  MOV R0, UR4 ;  /* 0x0000000400007c02 */ /* 0x000fce0008000f00 */
.L_x_49:
[----:B-1----:R1:W2:Y:S02]  /*2ca0*/  SYNCS.PHASECHK.TRANS64.TRYWAIT P0, [R0+URZ+0xb0], R2 ;  /* 0x0000b002000075a7 */ /* 0x0022a400080011ff */
[----:B--2---:R-:W-:Y:S05]  /*2cb0*/  @!P0 NANOSLEEP.SYNCS 0x989680 ;  /* 0x009896800000895d */ /* 0x004fea0003900000 */
[----:B------:R-:W2:Y:S02]  /*2cc0*/  @!P0 SYNCS.PHASECHK.TRANS64 P0, [R0+URZ+0xb0], R2 ;  /* 0x0000b002000085a7 */ /* 0x000ea400080010ff */
[----:B--2---:R-:W-:Y:S05]  /*2cd0*/  @P0 EXIT ;  /* 0x000000000000094d */ /* 0x004fea0003800000 */
[----:B------:R-:W-:Y:S05]  /*2ce0*/  BRA `(.L_x_49) ;  /* 0xfffffffc00ec7947 */ /* 0x000fea000383ffff */
.L_x_42:
[----:B------:R-:W-:-:S09]  /*2cf0*/  UISETP.NE.AND UP1, UPT, UR8, URZ, UPT ;  /* 0x000000ff0800728c */ /* 0x000fd2000bf25270 */
[----:B------:R-:W-:Y:S05]  /*2d00*/  BRA.U UP1, `(.L_x_50) ;  /* 0x00000011013c7547 */ /* 0x000fea000b800000 */
[----:B------:R-:W-:Y:S01]  /*2d10*/  UMOV UR4, 0x40 ;  /* 0x0000004000047882 */ /* 0x000fe20000000000 */
[----:B------:R-:W-:Y:S01]  /*2d20*/  NOP ;  /* 0x0000000000007918 */ /* 0x000fe20000000000 */
[----:B------:R-:W-:Y:S01]  /*2d30*/  ULEA UR4, UR37, UR4, 0x18 ;  /* 0x0000000425047291 */ /* 0x000fe2000f8ec0ff */
[----:B------:R-:W-:Y:S02]  /*2d40*/  UMOV UR5, 0x400 ;  /* 0x0000040000057882 */ /* 0x000fe40000000000 */
[----:B------:R-:W-:-:S06]  /*2d50*/  ULEA UR37, UR37, UR5, 0x18 ;  /* 0x0000000525257291 */ /* 0x000fcc000f8ec0ff */
[----:B------:R-:W1:Y:S02]  /*2d60*/  LDS.U8 R0, [UR4+0x1c] ;  /* 0x00001c04ff007984 */ /* 0x000e640008000000 */
[----:B-1----:R-:W-:-:S13]  /*2d70*/  ISETP.NE.AND P0, PT, R0, RZ, PT ;  /* 0x000000ff0000720c */ /* 0x002fda0003f05270 */
[----:B------:R-:W-:Y:S05]  /*2d80*/  @P0 BRA `(.L_x_51) ;  /* 0x0000000000580947 */ /* 0x000fea0003800000 */
[----:B------:R-:W-:-:S13]  /*2d90*/  ELECT P0, URZ, PT ;  /* 0x0000000000ff782f */ /* 0x000fda0003800000 */
[----:B------:R-:W-:Y:S05]  /*2da0*/  @!P0 BRA `(.L_x_52) ;  /* 0x0000000000608947 */ /* 0x000fea0003800000 */
[----:B------:R-:W-:Y:S01]  /*2db0*/  UMOV UR5, 0x10 ;  /* 0x0000001000057882 */ /* 0x000fe20000000000 */
[----:B------:R-:W-:Y:S01]  /*2dc0*/  HFMA2 R0, -RZ, RZ, 0, 5.9604644775390625e-08 ;  /* 0x00000001ff007431 */ /* 0x000fe200000001ff */
[----:B------:R-:W-:-:S03]  /*2dd0*/  MOV R2, 0xffff ;  /* 0x0000ffff00027802 */ /* 0x000fc60000000f00 */
[----:B------:R-:W-:Y:S04]  /*2de0*/  DEPBAR.LE SB1, 0x36 ;  /* 0x00009d800000791a */ /* 0x000fe80000000000 */
[----:B------:R-:W1:Y:S02]  /*2df0*/  UTCATOMSWS.FIND_AND_SET.ALIGN UP0, UR5, UR5 ;  /* 0x00000005000575e3 */ /* 0x000e640008000800 */
[----:B-1----:R-:W-:Y:S01]  /*2e00*/  MOV R3, UR5 ;  /* 0x0000000500037c02 */ /* 0x002fe20008000f00 */
[----:B------:R-:W-:Y:S06]  /*2e10*/  BRA.U UP0, `(.L_x_53) ;  /* 0x0000000100187547 */ /* 0x000fec000b800000 */
.L_x_54:
[----:B------:R-:W-:Y:S05]  /*2e20*/  NANOSLEEP 0x64 ;  /* 0x000000640000795d */ /* 0x000fea0003800000 */
[----:B------:R-:W-:-:S05]  /*2e30*/  UMOV UR5, 0x10 ;  /* 0x0000001000057882 */ /* 0x000fca0000000000 */
[----:B------:R-:W-:Y:S04]  /*2e40*/  DEPBAR.LE SB1, 0x36 ;  /* 0x00009d800000791a */ /* 0x000fe80000000000 */
[----:B------:R-:W1:Y:S02]  /*2e50*/  UTCATOMSWS.FIND_AND_SET.ALIGN UP0, UR5, UR5 ;  /* 0x00000005000575e3 */ /* 0x000e640008000800 */
[----:B-1----:R-:W-:Y:S01]  /*2e60*/  MOV R3, UR5 ;  /* 0x0000000500037c02 */ /* 0x002fe20008000f00 */
[----:B------:R-:W-:Y:S05]  /*2e70*/  BRA.U !UP0, `(.L_x_54) ;  /* 0xfffffffd08e87547 */ /* 0x000fea000b83ffff */
.L_x_53:
[-C--:B------:R-:W-:Y:S02]  /*2e80*/  SHF.L.U32 R2, R2, R3.reuse, RZ ;  /* 0x0000000302027219 */ /* 0x080fe400000006ff */
[----:B------:R-:W-:Y:S01]  /*2e90*/  SHF.L.U32 R0, R0, R3, RZ ;  /* 0x0000000300007219 */ /* 0x000fe200000006ff */
[----:B------:R-:W-:Y:S02]  /*2ea0*/  IMAD.SHL.U32 R3, R3, 0x20, RZ ;  /* 0x0000002003037824 */ /* 0x000fe400078e00ff */
[----:B------:R1:W-:Y:S04]  /*2eb0*/  ATOMS.OR RZ, [UR4+0x14], R2 ;  /* 0x00001402ffff798c */ /* 0x0003e8000b000004 */
[----:B------:R1:W-:Y:S04]  /*2ec0*/  ATOMS.OR RZ, [UR4+0x18], R0 ;  /* 0x00001800ffff798c */ /* 0x0003e8000b000004 */
[----:B------:R1:W-:Y:S01]  /*2ed0*/  STS [UR37+0x150], R3 ;  /* 0x00015003ff007988 */ /* 0x0003e20008000825 */
[----:B------:R-:W-:Y:S05]  /*2ee0*/  BRA `(.L_x_52) ;  /* 0x0000000000107947 */ /* 0x000fea0003800000 */
.L_x_51:
[----:B------:R-:W-:Y:S02]  /*2ef0*/  MOV R0, 0xffffffff ;  /* 0xffffffff00007802 */ /* 0x000fe40000000f00 */
[----:B------:R-:W-:-:S03]  /*2f00*/  MOV R2, 0x2f30 ;  /* 0x00002f3000027802 */ /* 0x000fc60000000f00 */
[----:B------:R1:W-:Y:S04]  /*2f10*/  STS [UR37+0x150], R0 ;  /* 0x00015000ff007988 */ /* 0x0003e80008000825 */
[----:B-1-3-5:R-:W-:Y:S05]  /*2f20*/  CALL.REL.NOINC `($__internal_1_$__cuda_sm10x_tcgen05_guardrail_trap_phase_invalid_during_alloc) ;  /* 0x0000004c00107944 */ /* 0x02afea0003c00000 */
.L_x_52:
[----:B------:R-:W-:Y:S05]  /*2f30*/  WARPSYNC.ALL ;  /* 0x0000000000007948 */ /* 0x000fea0003800000 */
[----:B------:R-:W2:Y:S01]  /*2f40*/  S2UR UR5, SR_CgaCtaId ;  /* 0x00000000000579c3 */ /* 0x000ea20000008800 */
[----:B------:R-:W-:Y:S01]  /*2f50*/  UMOV UR4, 0x400 ;  /* 0x0000040000047882 */ /* 0x000fe20000000000 */
[----:B------:R-:W-:-:S06]  /*2f60*/  NOP ;  /* 0x0000000000007918 */ /* 0x000fcc0000000000 */
[----:B------:R-:W-:Y:S06]  /*2f70*/  BAR.ARV 0x6, 0xa0 ;  /* 0x0182800000007b1d */ /* 0x000fec0000002000 */
[----:B------:R-:W4:Y:S01]  /*2f80*/  LDCU UR7, c[0x0][0x38c] ;  /* 0x00007180ff0777ac */ /* 0x000f220008000800 */
[----:B------:R-:W-:Y:S01]  /*2f90*/  IMAD.MOV.U32 R11, RZ, RZ, 0x1 ;  /* 0x00000001ff0b7424 */ /* 0x000fe200078e00ff */
[----:B------:R-:W-:Y:S01]  /*2fa0*/  CS2R R8, SRZ ;  /* 0x0000000000087805 */ /* 0x000fe2000001ff00 */
[----:B------:R-:W-:Y:S01]  /*2fb0*/  IMAD.MOV.U32 R10, RZ, RZ, RZ ;  /* 0x000000ffff0a7224 */ /* 0x000fe200078e00ff */
[----:B------:R-:W3:Y:S01]  /*2fc0*/  LDCU UR6, c[0x0][0x38c] ;  /* 0x00007180ff0677ac */ /* 0x000ee20008000800 */
[----:B------:R-:W-:Y:S01]  /*2fd0*/  UMOV UR15, URZ ;  /* 0x000000ff000f7c82 */ /* 0x000fe20008000000 */
[----:B------:R-:W-:Y:S01]  /*2fe0*/  UMOV UR14, URZ ;  /* 0x000000ff000e7c82 */ /* 0x000fe20008000000 */
[----:B--2---:R-:W-:Y:S01]  /*2ff0*/  ULEA UR5, UR5, UR4, 0x18 ;  /* 0x0000000405057291 */ /* 0x004fe2000f8ec0ff */
[----:B------:R-:W-:Y:S01]  /*3000*/  UMOV UR32, 0x0 ;  /* 0x0000000000207882 */ /* 0x000fe20000000000 */
[----:B------:R-:W-:-:S02]  /*3010*/  UMOV UR33, 0x4110910 ;  /* 0x0411091000217882 */ /* 0x000fc40000000000 */
[----:B------:R-:W-:Y:S02]  /*3020*/  UIADD3 UR9, UPT, UPT, UR5, 0x6800, URZ ;  /* 0x0000680005097890 */ /* 0x000fe4000fffe0ff */
[----:B------:R-:W-:Y:S02]  /*3030*/  UIADD3 UR10, UPT, UPT, UR5, 0x1e800, URZ ;  /* 0x0001e800050a7890 */ /* 0x000fe4000fffe0ff */
[----:B----4-:R-:W-:Y:S01]  /*3040*/  UIADD3 UR7, UPT, UPT, UR7, 0x3f, URZ ;  /* 0x0000003f07077890 */ /* 0x010fe2000fffe0ff */
[----:B-1----:R-:W1:Y:S01]  /*3050*/  LDS R0, [UR5+0x150] ;  /* 0x00015005ff007984 */ /* 0x002e620008000800 */
[----:B------:R-:W-:Y:S02]  /*3060*/  USHF.R.U32.HI UR9, URZ, 0x4, UR9 ;  /* 0x00000004ff097899 */ /* 0x000fe40008011609 */
[----:B------:R-:W-:Y:S02]  /*3070*/  USHF.R.S32.HI UR4, URZ, 0x1f, UR7 ;  /* 0x0000001fff047899 */ /* 0x000fe40008011407 */
[----:B------:R-:W-:-:S02]  /*3080*/  USHF.R.U32.HI UR10, URZ, 0x4, UR10 ;  /* 0x00000004ff0a7899 */ /* 0x000fc4000801160a */
[----:B------:R-:W-:Y:S02]  /*3090*/  ULEA.HI UR4, UR4, UR7, URZ, 0x6 ;  /* 0x0000000704047291 */ /* 0x000fe4000f8f30ff */
[----:B------:R-:W-:Y:S02]  /*30a0*/  ULOP3.LUT UR9, UR9, 0x3fff, URZ, 0xc0, !UPT ;  /* 0x00003fff09097892 */ /* 0x000fe4000f8ec0ff */
[----:B------:R-:W-:Y:S02]  /*30b0*/  USHF.R.S32.HI UR4, URZ, 0x6, UR4 ;  /* 0x00000006ff047899 */ /* 0x000fe40008011404 */
[----:B------:R-:W-:Y:S02]  /*30c0*/  ULOP3.LUT UR10, UR10, 0x3fff, URZ, 0xc0, !UPT ;  /* 0x00003fff0a0a7892 */ /* 0x000fe4000f8ec0ff */
[----:B------:R-:W-:Y:S01]  /*30d0*/  UISETP.LT.AND UP0, UPT, UR4, 0x1, UPT ;  /* 0x000000010400788c */ /* 0x000fe2000bf01270 */
[----:B------:R-:W-:Y:S01]  /*30e0*/  UMOV UR30, 0x0 ;  /* 0x00000000001e7882 */ /* 0x000fe20000000000 */
[----:B------:R-:W-:-:S02]  /*30f0*/  UMOV UR31, 0x4110910 ;  /* 0x04110910001f7882 */ /* 0x000fc40000000000 */
[----:B------:R-:W-:Y:S01]  /*3100*/  USEL UR8, UR4, 0x1, !UP0 ;  /* 0x0000000104087887 */ /* 0x000fe2000c000000 */
[----:B------:R-:W-:Y:S01]  /*3110*/  UMOV UR28, 0x0 ;  /* 0x00000000001c7882 */ /* 0x000fe20000000000 */
[----:B------:R-:W-:Y:S01]  /*3120*/  UMOV UR29, 0x4110910 ;  /* 0x04110910001d7882 */ /* 0x000fe20000000000 */
[----:B------:R-:W-:Y:S01]  /*3130*/  UMOV UR26, 0x0 ;  /* 0x00000000001a7882 */ /* 0x000fe20000000000 */
[----:B------:R-:W-:Y:S01]  /*3140*/  UMOV UR27, 0x4110910 ;  /* 0x04110910001b7882 */ /* 0x000fe20000000000 */
[----:B------:R-:W-:Y:S01]  /*3150*/  UMOV UR24, 0x0 ;  /* 0x0000000000187882 */ /* 0x000fe20000000000 */
[----:B------:R-:W-:Y:S01]  /*3160*/  UMOV UR25, 0x4110910 ;  /* 0x0411091000197882 */ /* 0x000fe20000000000 */
[----:B------:R-:W-:Y:S01]  /*3170*/  UMOV UR22, 0x0 ;  /* 0x0000000000167882 */ /* 0x000fe20000000000 */
[----:B------:R-:W-:Y:S01]  /*3180*/  UMOV UR23, 0x4110910 ;  /* 0x0411091000177882 */ /* 0x000fe20000000000 */
[----:B------:R-:W-:Y:S02]  /*3190*/  ULOP3.LUT UR9, UR9, 0x10000, URZ, 0xfc, !UPT ;  /* 0x0001000009097892 */ /* 0x000fe4000f8efcff */
[----:B------:R-:W-:-:S02]  /*31a0*/  ULOP3.LUT UR10, UR10, 0x2000000, URZ, 0xfc, !UPT ;  /* 0x020000000a0a7892 */ /* 0x000fc4000f8efcff */
[----:B------:R-:W-:Y:S02]  /*31b0*/  UIADD3 UR8, UPT, UPT, -UR8, URZ, URZ ;  /* 0x000000ff08087290 */ /* 0x000fe4000fffe1ff */
[----:B---3--:R-:W-:Y:S01]  /*31c0*/  UISETP.GE.AND UP3, UPT, UR6, 0x1, UPT ;  /* 0x000000010600788c */ /* 0x008fe2000bf66270 */
[----:B------:R-:W-:Y:S01]  /*31d0*/  UMOV UR20, 0x0 ;  /* 0x0000000000147882 */ /* 0x000fe20000000000 */
[----:B------:R-:W-:Y:S01]  /*31e0*/  UMOV UR21, 0x4110910 ;  /* 0x0411091000157882 */ /* 0x000fe20000000000 */
[----:B------:R-:W-:Y:S01]  /*31f0*/  UMOV UR18, 0x0 ;  /* 0x0000000000127882 */ /* 0x000fe20000000000 */
[----:B-1----:R-:W-:Y:S01]  /*3200*/  R2UR UR16, R0 ;  /* 0x00000000001072ca */ /* 0x002fe200000e0000 */
[----:B------:R-:W-:-:S14]  /*3210*/  UMOV UR19, 0x4110910 ;  /* 0x0411091000137882 */ /* 0x000fdc0000000000 */
.L_x_61:
[----:B------:R-:W-:Y:S02]  /*3220*/  LEA R0, R10, UR5, 0x3 ;  /* 0x000000050a007c11 */ /* 0x000fe4000f8e18ff */
[----:B------:R-:W-:Y:S02]  /*3230*/  SHF.L.U32 R2, R9, 0x1f, RZ ;  /* 0x0000001f09027819 */ /* 0x000fe400000006ff */
[----:B------:R-:W-:Y:S01]  /*3240*/  PLOP3.LUT P0, PT, PT, PT, UP3, 0x80, 0x8 ;  /* 0x000000000008781c */ /* 0x000fe20003f0f038 */
[----:B------:R-:W-:Y:S01]  /*3250*/  VIADD R3, R0, 0xb0 ;  /* 0x000000b000037836 */ /* 0x000fe20000000000 */
[----:B-1----:R-:W1:Y:S02]  /*3260*/  SYNCS.PHASECHK.TRANS64.TRYWAIT P1, [R0+URZ+0xa0], R2 ;  /* 0x0000a002000075a7 */ /* 0x002e6400080211ff */
[----:B-1-3--:R-:W-:Y:S09]  /*3270*/  @!P1 BRA `(.L_x_55) ;  /* 0x0000004000b09947 */ /* 0x00aff20003800000 */
.L_x_136:
[----:B------:R-:W-:Y:S01]  /*3280*/  LEA R4, R10, UR5, 0x4 ;  /* 0x000000050a047c11 */ /* 0x000fe2000f8e20ff */
[----:B------:R-:W-:Y:S01]  /*3290*/  @UP3 ULEA UR7, UR14, UR5, 0x3 ;  /* 0x000000050e073291 */ /* 0x000fe2000f8e18ff */
[----:B------:R-:W-:Y:S01]  /*32a0*/  PLOP3.LUT P2, PT, PT, PT, PT, 0x80, 0x8 ;  /* 0x000000000008781c */ /* 0x000fe20003f4f070 */
[----:B------:R-:W-:Y:S01]  /*32b0*/  ULEA UR6, UR15, UR5, 0x3 ;  /* 0x000000050f067291 */ /* 0x000fe2000f8e18ff */
[----:B------:R-:W-:Y:S01]  /*32c0*/  PRMT R3, RZ, 0x654, R3 ;  /* 0x00000654ff037816 */ /* 0x000fe20000000003 */
[----:B------:R-:W-:Y:S01]  /*32d0*/  ULEA.HI UR11, UR15, UR15, URZ, 0x1 ;  /* 0x0000000f0f0b7291 */ /* 0x000fe2000f8f08ff */
[----:B------:R-:W2:Y:S01]  /*32e0*/  LDS.128 R4, [R4+0x130] ;  /* 0x0001300004047984 */ /* 0x000ea20000000c00 */
[----:B-1----:R-:W-:Y:S02]  /*32f0*/  @P0 SHF.L.U32 R2, R8, 0x1f, RZ ;  /* 0x0000001f08020819 */ /* 0x002fe400000006ff */
[----:B------:R-:W-:Y:S01]  /*3300*/  SHF.L.U32 R0, R11, 0x1f, RZ ;  /* 0x0000001f0b007819 */ /* 0x000fe200000006ff */
[----:B------:R-:W-:Y:S01]  /*3310*/  @!PT LDS RZ, [RZ] ;  /* 0x00000000fffff984 */ /* 0x000fe20000000800 */
[----:B------:R-:W-:Y:S01]  /*3320*/  @!PT LDS RZ, [RZ] ;  /* 0x00000000fffff984 */ /* 0x000fe20000000800 */
[----:B------:R-:W-:Y:S01]  /*3330*/  @!PT LDS RZ, [RZ] ;  /* 0x00000000fffff984 */ /* 0x000fe20000000800 */
[----:B------:R-:W-:Y:S01]  /*3340*/  @!PT LDS RZ, [RZ] ;  /* 0x00000000fffff984 */ /* 0x000fe20000000800 */
[----:B------:R1:W-:Y:S06]  /*3350*/  MEMBAR.ALL.CTA ;  /* 0x0000000000007992 */ /* 0x0003ec0000008000 */
[----:B-1----:R-:W1:Y:S02]  /*3360*/  FENCE.VIEW.ASYNC.S ;  /* 0x00000000000073c6 */ /* 0x002e640000000000 */
[----:B-1----:R1:W-:Y:S01]  /*3370*/  SYNCS.ARRIVE.TRANS64.RED.A1T0 RZ, [R3+URZ], RZ ;  /* 0x000000ff03ff79a7 */ /* 0x0023e200081004ff */
[----:B------:R1:W3:Y:S01]  /*3380*/  @P0 SYNCS.PHASECHK.TRANS64.TRYWAIT P2, [UR7], R2 ;  /* 0x00000002ff0005a7 */ /* 0x0002e20008041107 */
[----:B------:R-:W-:-:S02]  /*3390*/  USHF.L.U32 UR7, UR11, 0x5, URZ ;  /* 0x000000050b077899 */ /* 0x000fc400080006ff */
[----:B------:R-:W-:Y:S01]  /*33a0*/  ULOP3.LUT UR11, UR11, 0xffe, URZ, 0xc0, !UPT ;  /* 0x00000ffe0b0b7892 */ /* 0x000fe2000f8ec0ff */
[----:B--2---:R-:W-:Y:S01]  /*33b0*/  LOP3.LUT P1, RZ, R6, 0x1, RZ, 0xc0, !PT ;  /* 0x0000000106ff7812 */ /* 0x004fe2000782c0ff */
[----:B------:R-:W-:Y:S02]  /*33c0*/  ULOP3.LUT UR7, UR7, 0xffffffc0, URZ, 0xc0, !UPT ;  /* 0xffffffc007077892 */ /* 0x000fe4000f8ec0ff */
[----:B------:R-:W-:Y:S02]  /*33d0*/  UIADD3 UR11, UPT, UPT, -UR11, UR15, URZ ;  /* 0x0000000f0b0b7290 */ /* 0x000fe4000fffe1ff */
[----:B------:R-:W-:-:S04]  /*33e0*/  UIADD3 UR7, UPT, UPT, UR16, UR7, URZ ;  /* 0x0000000710077290 */ /* 0x000fc8000fffe0ff */
[----:B------:R-:W-:Y:S01]  /*33f0*/  ULEA UR7, UR11, UR7, 0x14 ;  /* 0x000000070b077291 */ /* 0x000fe2000f8ea0ff */
[----:B------:R-:W2:Y:S02]  /*3400*/  SYNCS.PHASECHK.TRANS64.TRYWAIT P0, [UR6+0xe0], R0 ;  /* 0x0000e000ff0075a7 */ /* 0x000ea40008001106 */
[----:B-123--:R-:W-:Y:S09]  /*3410*/  @!P0 BRA `(.L_x_56) ;  /* 0x00000040005c8947 */ /* 0x00eff20003800000 */
.L_x_138:
[----:B------:R-:W-:Y:S01]  /*3420*/  IADD3 R10, PT, PT, R10, 0x1, RZ ;  /* 0x000000010a0a7810 */ /* 0x000fe20007ffe0ff */
[----:B------:R-:W-:Y:S06]  /*3430*/  BRA.U !UP3, `(.L_x_57) ;  /* 0x000000050b107547 */ /* 0x000fec000b800000 */
[----:B------:R-:W-:Y:S01]  /*3440*/  UPLOP3.LUT UP4, UPT, UPT, UPT, UPT, 0x40, 0x4 ;  /* 0x000000000004789c */ /* 0x000fe20003f8e870 */
[----:B------:R-:W-:Y:S01]  /*3450*/  UMOV UR13, UR8 ;  /* 0x00000008000d7c82 */ /* 0x000fe20008000000 */
[----:B------:R-:W-:Y:S01]  /*3460*/  UMOV UR12, UR4 ;  /* 0x00000004000c7c82 */ /* 0x000fe20008000000 */
[----:B------:R-:W-:-:S08]  /*3470*/  UMOV UR17, UR14 ;  /* 0x0000000e00117c82 */ /* 0x000fd00008000000 */
.L_x_60:
[----:B------:R-:W-:Y:S02]  /*3480*/  UIADD3 UR13, UPT, UPT, UR13, 0x1, URZ ;  /* 0x000000010d0d7890 */ /* 0x000fe4000fffe0ff */
[----:B--2---:R-:W-:Y:S02]  /*3490*/  ULEA UR11, UR17, UR5, 0x3 ;  /* 0x00000005110b7291 */ /* 0x004fe4000f8e18ff */
[----:B------:R-:W-:Y:S01]  /*34a0*/  UISETP.NE.AND UP0, UPT, UR13, URZ, UPT ;  /* 0x000000ff0d00728c */ /* 0x000fe2000bf05270 */
[----:B---3--:R-:W-:Y:S10]  /*34b0*/  @P2 BRA `(.L_x_58) ;  /* 0x00000000000c2947 */ /* 0x008ff40003800000 */
[----:B-1----:R-:W-:Y:S04]  /*34c0*/  SHF.L.U32 R2, R8, 0x1f, RZ ;  /* 0x0000001f08027819 */ /* 0x002fe800000006ff */
[----:B------:R-:W1:Y:S02]  /*34d0*/  SYNCS.PHASECHK.TRANS64.TRYWAIT P0, [UR11], R2 ;  /* 0x00000002ff0075a7 */ /* 0x000e64000800110b */
[----:B-1----:R-:W-:Y:S05]  /*34e0*/  @!P0 BRA `(.L_x_59) ;  /* 0x0000004000408947 */ /* 0x002fea0003800000 */
.L_x_58:
[----:B------:R-:W-:Y:S01]  /*34f0*/  UISETP.NE.AND UP1, UPT, UR12, 0x1, UPT ;  /* 0x000000010c00788c */ /* 0x000fe2000bf25270 */
[----:B------:R-:W-:Y:S01]  /*3500*/  PLOP3.LUT P2, PT, PT, PT, PT, 0x80, 0x8 ;  /* 0x000000000008781c */ /* 0x000fe20003f4f070 */
[----:B------:R-:W-:Y:S02]  /*3510*/  UIADD3 UR14, UPT, UPT, UR17, 0x1, URZ ;  /* 0x00000001110e7890 */ /* 0x000fe4000fffe0ff */
[----:B------:R-:W-:Y:S02]  /*3520*/  ULEA UR64, UR17, UR10, 0xa ;  /* 0x0000000a11407291 */ /* 0x000fe4000f8e50ff */
[----:B------:R-:W-:Y:S01]  /*3530*/  UISETP.NE.AND UP2, UPT, UR14, 0x6, UPT ;  /* 0x000000060e00788c */ /* 0x000fe2000bf45270 */
[----:B------:R-:W-:Y:S01]  /*3540*/  PLOP3.LUT P0, PT, PT, PT, UP1, 0x80, 0x8 ;  /* 0x000000000008781c */ /* 0x000fe20003f0f018 */
[----:B------:R-:W-:Y:S02]  /*3550*/  ULEA UR62, UR17, UR9, 0xa ;  /* 0x00000009113e7291 */ /* 0x000fe4000f8e50ff */
[----:B------:R-:W-:Y:S02]  /*3560*/  USEL UR35, URZ, 0x1, UP2 ;  /* 0x00000001ff237887 */ /* 0x000fe40009000000 */
[----:B------:R-:W-:Y:S02]  /*3570*/  USEL UR14, UR14, URZ, UP2 ;  /* 0x000000ff0e0e7287 */ /* 0x000fe40009000000 */
[----:B------:R-:W-:Y:S02]  /*3580*/  UIADD3 UR60, UPT, UPT, UR64, 0x40, URZ ;  /* 0x00000040403c7890 */ /* 0x000fe4000fffe0ff */
[----:B------:R-:W-:Y:S01]  /*3590*/  @UP1 ULEA UR34, UR14, UR5, 0x3 ;  /* 0x000000050e221291 */ /* 0x000fe2000f8e18ff */
[----:B------:R-:W-:Y:S01]  /*35a0*/  LOP3.LUT R8, R8, UR35, RZ, 0x3c, !PT ;  /* 0x0000002308087c12 */ /* 0x000fe2000f8e3cff */
[----:B------:R-:W-:Y:S02]  /*35b0*/  UIADD3 UR58, UPT, UPT, UR62, 0x2, URZ ;  /* 0x000000023e3a7890 */ /* 0x000fe4000fffe0ff */
[----:B------:R-:W-:Y:S01]  /*35c0*/  UIADD3 UR56, UPT, UPT, UR64, 0x80, URZ ;  /* 0x0000008040387890 */ /* 0x000fe2000fffe0ff */
[----:B-1----:R-:W-:Y:S01]  /*35d0*/  @P0 SHF.L.U32 R0, R8, 0x1f, RZ ;  /* 0x0000001f08000819 */ /* 0x002fe200000006ff */
[----:B------:R-:W-:Y:S02]  /*35e0*/  UIADD3 UR54, UPT, UPT, UR62, 0x4, URZ ;  /* 0x000000043e367890 */ /* 0x000fe4000fffe0ff */
[----:B------:R-:W-:Y:S01]  /*35f0*/  UIADD3 UR52, UPT, UPT, UR64, 0xc0, URZ ;  /* 0x000000c040347890 */ /* 0x000fe2000fffe0ff */
[----:B------:R2:W3:Y:S01]  /*3600*/  @P0 SYNCS.PHASECHK.TRANS64.TRYWAIT P2, [UR34], R0 ;  /* 0x00000000ff0005a7 */ /* 0x0004e20008041122 */
[----:B------:R-:W-:Y:S02]  /*3610*/  UIADD3 UR50, UPT, UPT, UR62, 0x6, URZ ;  /* 0x000000063e327890 */ /* 0x000fe4000fffe0ff */
        /* <DEDUP_REMOVED lines=9> */
[----:B------:R-:W-:Y:S01]  /*36b0*/  UIADD3 UR12, UPT, UPT, UR12, -0x1, URZ ;  /* 0xffffffff0c0c7890 */ /* 0x000fe2000fffe0ff */
[----:B------:R-:W-:Y:S01]  /*36c0*/  UMOV UR65, 0x20004020 ;  /* 0x2000402000417882 */ /* 0x000fe20000000000 */
[----:B------:R-:W-:Y:S01]  /*36d0*/  UMOV UR63, 0x40004040 ;  /* 0x40004040003f7882 */ /* 0x000fe20000000000 */
[----:B------:R-:W-:Y:S01]  /*36e0*/  UMOV UR61, 0x20004020 ;  /* 0x20004020003d7882 */ /* 0x000fe20000000000 */
[----:B------:R2:W-:Y:S01]  /*36f0*/  UTCHMMA gdesc[UR62], gdesc[UR64], tmem[UR7], tmem[UR32], idesc[UR33], UP4 ;  /* 0x00ff20403e0075ea */ /* 0x0005e2000a000007 */
[----:B------:R-:W-:Y:S01]  /*3700*/  UPLOP3.LUT UP4, UPT, UPT, UPT, UPT, 0x80, 0x8 ;  /* 0x000000000008789c */ /* 0x000fe20003f8f070 */
[----:B------:R-:W-:Y:S01]  /*3710*/  UMOV UR59, 0x40004040 ;  /* 0x40004040003b7882 */ /* 0x000fe20000000000 */
[----:B------:R-:W-:Y:S01]  /*3720*/  UMOV UR57, 0x20004020 ;  /* 0x2000402000397882 */ /* 0x000fe20000000000 */
[----:B------:R2:W-:Y:S01]  /*3730*/  UTCHMMA gdesc[UR58], gdesc[UR60], tmem[UR7], tmem[UR30], idesc[UR31], UPT ;  /* 0x00ff1e3c3a0075ea */ /* 0x0005e2000b800007 */
        /* <DEDUP_REMOVED lines=14> */
[----:B------:R-:W-:Y:S01]  /*3820*/  UMOV UR35, 0x40004040 ;  /* 0x4000404000237882 */ /* 0x000fe20000000000 */
[----:B------:R2:W-:Y:S01]  /*3830*/  UTCHMMA gdesc[UR38], gdesc[UR40], tmem[UR7], tmem[UR20], idesc[UR21], UPT ;  /* 0x00ff1428260075ea */ /* 0x0005e2000b800007 */
[----:B------:R2:W-:Y:S01]  /*3840*/  UTCHMMA gdesc[UR34], gdesc[UR36], tmem[UR7], tmem[UR18], idesc[UR19], UPT ;  /* 0x00ff1224220075ea */ /* 0x0005e2000b800007 */
[----:B------:R2:W-:Y:S01]  /*3850*/  UTCBAR [UR11], URZ ;  /* 0x000000ff0b0073e9 */ /* 0x0005e200080000ff */
[----:B------:R-:W-:Y:S01]  /*3860*/  UMOV UR17, UR14 ;  /* 0x0000000e00117c82 */ /* 0x000fe20008000000 */
[----:B------:R-:W-:Y:S05]  /*3870*/  BRA.U UP0, `(.L_x_60) ;  /* 0xfffffffd00007547 */ /* 0x000fea000b83ffff */
.L_x_57:
[----:B------:R-:W-:Y:S01]  /*3880*/  UIADD3 UR15, UPT, UPT, UR15, 0x1, URZ ;  /* 0x000000010f0f7890 */ /* 0x000fe2000fffe0ff */
[C---:B------:R-:W-:Y:S01]  /*3890*/  ISETP.NE.AND P0, PT, R10.reuse, 0x2, PT ;  /* 0x000000020a00780c */ /* 0x040fe20003f05270 */
[----:B--2---:R-:W-:Y:S02]  /*38a0*/  UIADD3 UR7, UPT, UPT, UR6, 0xc0, URZ ;  /* 0x000000c006077890 */ /* 0x004fe4000fffe0ff */
[----:B------:R-:W-:Y:S01]  /*38b0*/  UISETP.NE.AND UP0, UPT, UR15, 0x4, UPT ;  /* 0x000000040f00788c */ /* 0x000fe2000bf05270 */
[----:B-1----:R-:W-:Y:S02]  /*38c0*/  SEL R0, RZ, 0x1, P0 ;  /* 0x00000001ff007807 */ /* 0x002fe40000000000 */
[----:B------:R-:W-:Y:S01]  /*38d0*/  SEL R10, R10, RZ, P0 ;  /* 0x000000ff0a0a7207 */ /* 0x000fe20000000000 */
[----:B------:R-:W-:Y:S01]  /*38e0*/  USEL UR6, URZ, 0x1, UP0 ;  /* 0x00000001ff067887 */ /* 0x000fe20008000000 */
[----:B------:R-:W-:Y:S01]  /*38f0*/  LOP3.LUT R9, R9, R0, RZ, 0x3c, !PT ;  /* 0x0000000009097212 */ /* 0x000fe200078e3cff */
[----:B------:R-:W-:Y:S01]  /*3900*/  USEL UR15, UR15, URZ, UP0 ;  /* 0x000000ff0f0f7287 */ /* 0x000fe20008000000 */
[----:B------:R1:W-:Y:S03]  /*3910*/  UTCBAR [UR7], URZ ;  /* 0x000000ff070073e9 */ /* 0x0003e600080000ff */
[----:B------:R-:W-:Y:S01]  /*3920*/  LOP3.LUT R11, R11, UR6, RZ, 0x3c, !PT ;  /* 0x000000060b0b7c12 */ /* 0x000fe2000f8e3cff */
[----:B------:R-:W-:Y:S07]  /*3930*/  @P1 BRA `(.L_x_61) ;  /* 0xfffffff800381947 */ /* 0x000fee000383ffff */
[----:B------:R-:W2:Y:S01]  /*3940*/  S2UR UR4, SR_CgaCtaId ;  /* 0x00000000000479c3 */ /* 0x000ea20000008800 */
[----:B------:R-:W-:Y:S01]  /*3950*/  ELECT P0, URZ, PT ;  /* 0x0000000000ff782f */ /* 0x000fe20003800000 */
[----:B------:R-:W-:Y:S01]  /*3960*/  IMAD.MOV.U32 R0, RZ, RZ, 0x1 ;  /* 0x00000001ff007424 */ /* 0x000fe200078e00ff */
[----:B------:R-:W-:Y:S01]  /*3970*/  UIADD3 UR5, UPT, UPT, UR5, 0xe0, URZ ;  /* 0x000000e005057890 */ /* 0x000fe2000fffe0ff */
[----:B------:R-:W-:Y:S01]  /*3980*/  SHF.L.U32 R2, R11, 0x1f, RZ ;  /* 0x0000001f0b027819 */ /* 0x000fe200000006ff */
[----:B------:R-:W-:-:S03]  /*3990*/  UMOV UR6, 0x40 ;  /* 0x0000004000067882 */ /* 0x000fc60000000000 */
[----:B------:R-:W-:Y:S01]  /*39a0*/  UVIRTCOUNT.DEALLOC.SMPOOL 0x80 ;  /* 0x000000800000784c */ /* 0x000fe20000000000 */
[----:B--2---:R-:W-:Y:S02]  /*39b0*/  ULEA UR4, UR4, UR6, 0x18 ;  /* 0x0000000604047291 */ /* 0x004fe4000f8ec0ff */
[----:B------:R-:W-:-:S07]  /*39c0*/  ULEA UR6, UR15, UR5, 0x3 ;  /* 0x000000050f067291 */ /* 0x000fce000f8e18ff */
[----:B------:R2:W-:Y:S02]  /*39d0*/  @P0 STS.U8 [UR4+0x1c], R0 ;  /* 0x00001c00ff000988 */ /* 0x0005e40008000004 */
[----:B------:R-:W4:Y:S02]  /*39e0*/  SYNCS.PHASECHK.TRANS64.TRYWAIT P0, [UR6], R2 ;  /* 0x00000002ff0075a7 */ /* 0x000f240008001106 */
[----:B--2-4-:R-:W-:Y:S05]  /*39f0*/  @!P0 BRA `(.L_x_62) ;  /* 0x0000003c00148947 */ /* 0x014fea0003800000 */
.L_x_141:
[----:B-1----:R-:W-:-:S04]  /*3a00*/  UIADD3 UR7, UPT, UPT, UR15, 0x1, URZ ;  /* 0x000000010f077890 */ /* 0x002fc8000fffe0ff */
[----:B------:R-:W-:-:S04]  /*3a10*/  UISETP.NE.AND UP0, UPT, UR7, 0x4, UPT ;  /* 0x000000040700788c */ /* 0x000fc8000bf05270 */
[----:B------:R-:W-:Y:S02]  /*3a20*/  USEL UR8, URZ, 0x1, UP0 ;  /* 0x00000001ff087887 */ /* 0x000fe40008000000 */
[----:B------:R-:W-:-:S04]  /*3a30*/  USEL UR7, UR7, URZ, UP0 ;  /* 0x000000ff07077287 */ /* 0x000fc80008000000 */
[----:B------:R-:W-:Y:S01]  /*3a40*/  ULEA UR6, UR7, UR5, 0x3 ;  /* 0x0000000507067291 */ /* 0x000fe2000f8e18ff */
[----:B--2---:R-:W-:-:S04]  /*3a50*/  LOP3.LUT R2, R11, UR8, RZ, 0x3c, !PT ;  /* 0x000000080b027c12 */ /* 0x004fc8000f8e3cff */
[----:B------:R-:W-:-:S04]  /*3a60*/  SHF.L.U32 R3, R2, 0x1f, RZ ;  /* 0x0000001f02037819 */ /* 0x000fc800000006ff */
[----:B------:R-:W1:Y:S02]  /*3a70*/  SYNCS.PHASECHK.TRANS64.TRYWAIT P0, [UR6], R3 ;  /* 0x00000003ff0075a7 */ /* 0x000e640008001106 */
[----:B-1----:R-:W-:Y:S05]  /*3a80*/  @!P0 BRA `(.L_x_63) ;  /* 0x0000003c00088947 */ /* 0x002fea0003800000 */
.L_x_143:
        /* <DEDUP_REMOVED lines=9> */
.L_x_145:
[----:B------:R-:W-:-:S04]  /*3b20*/  UIADD3 UR7, UPT, UPT, UR7, 0x1, URZ ;  /* 0x0000000107077890 */ /* 0x000fc8000fffe0ff */
[----:B------:R-:W-:-:S04]  /*3b30*/  UISETP.NE.AND UP0, UPT, UR7, 0x4, UPT ;  /* 0x000000040700788c */ /* 0x000fc8000bf05270 */
[----:B------:R-:W-:Y:S02]  /*3b40*/  USEL UR6, URZ, 0x1, UP0 ;  /* 0x00000001ff067887 */ /* 0x000fe40008000000 */
[----:B------:R-:W-:-:S04]  /*3b50*/  USEL UR7, UR7, URZ, UP0 ;  /* 0x000000ff07077287 */ /* 0x000fc80008000000 */
[----:B------:R-:W-:Y:S01]  /*3b60*/  ULEA UR7, UR7, UR5, 0x3 ;  /* 0x0000000507077291 */ /* 0x000fe2000f8e18ff */
[----:B------:R-:W-:-:S04]  /*3b70*/  LOP3.LUT R2, R2, UR6, RZ, 0x3c, !PT ;  /* 0x0000000602027c12 */ /* 0x000fc8000f8e3cff */
[----:B------:R-:W-:-:S04]  /*3b80*/  SHF.L.U32 R2, R2, 0x1f, RZ ;  /* 0x0000001f02027819 */ /* 0x000fc800000006ff */
[----:B------:R-:W2:Y:S02]  /*3b90*/  SYNCS.PHASECHK.TRANS64.TRYWAIT P0, [UR7], R2 ;  /* 0x00000002ff0075a7 */ /* 0x000ea40008001107 */
[----:B--2---:R-:W-:Y:S05]  /*3ba0*/  @!P0 BRA `(.L_x_65) ;  /* 0x0000003800f08947 */ /* 0x004fea0003800000 */
.L_x_147:
[----:B------:R-:W-:Y:S01]  /*3bb0*/  NOP ;  /* 0x0000000000007918 */ /* 0x000fe20000000000 */
[----:B-1----:R-:W1:Y:S01]  /*3bc0*/  LDS R0, [UR4+0x14] ;  /* 0x00001404ff007984 */ /* 0x002e620008000800 */
[----:B------:R-:W-:Y:S01]  /*3bd0*/  ULOP3.LUT UR6, UR16, 0xffff, URZ, 0xc0, !UPT ;  /* 0x0000ffff10067892 */ /* 0x000fe2000f8ec0ff */
[----:B------:R-:W-:Y:S01]  /*3be0*/  UMOV UR8, 0xffff ;  /* 0x0000ffff00087882 */ /* 0x000fe20000000000 */
[----:B------:R-:W-:Y:S02]  /*3bf0*/  UMOV UR5, 0x1 ;  /* 0x0000000100057882 */ /* 0x000fe40000000000 */
[----:B------:R-:W-:-:S04]  /*3c00*/  USHF.R.U32.HI UR6, URZ, 0x5, UR6 ;  /* 0x00000005ff067899 */ /* 0x000fc80008011606 */
[----:B------:R-:W-:Y:S02]  /*3c10*/  USHF.L.U32 UR8, UR8, UR6, URZ ;  /* 0x0000000608087299 */ /* 0x000fe400080006ff */
[----:B------:R-:W-:-:S04]  /*3c20*/  USHF.L.U32 UR5, UR5, UR6, URZ ;  /* 0x0000000605057299 */ /* 0x000fc800080006ff */
[----:B-1----:R-:W-:-:S04]  /*3c30*/  LOP3.LUT R0, R0, UR8, RZ, 0xc0, !PT ;  /* 0x0000000800007c12 */ /* 0x002fc8000f8ec0ff */
[----:B------:R-:W-:-:S13]  /*3c40*/  ISETP.NE.AND P0, PT, R0, UR8, PT ;  /* 0x0000000800007c0c */ /* 0x000fda000bf05270 */
[----:B------:R-:W-:Y:S05]  /*3c50*/  @P0 BRA `(.L_x_66) ;  /* 0x0000000000580947 */ /* 0x000fea0003800000 */
[----:B------:R-:W1:Y:S02]  /*3c60*/  LDS R0, [UR4+0x18] ;  /* 0x00001804ff007984 */ /* 0x000e640008000800 */
[----:B-1----:R-:W-:-:S04]  /*3c70*/  LOP3.LUT R0, R0, UR5, RZ, 0xc0, !PT ;  /* 0x0000000500007c12 */ /* 0x002fc8000f8ec0ff */
[----:B------:R-:W-:-:S13]  /*3c80*/  ISETP.NE.AND P0, PT, R0, UR5, PT ;  /* 0x0000000500007c0c */ /* 0x000fda000bf05270 */
[----:B------:R-:W-:Y:S05]  /*3c90*/  @P0 BRA `(.L_x_67) ;  /* 0x00000000003c0947 */ /* 0x000fea0003800000 */
[----:B------:R-:W1:Y:S01]  /*3ca0*/  S2R R2, SR_LANEID ;  /* 0x0000000000027919 */ /* 0x000e620000000000 */
[----:B------:R-:W-:Y:S01]  /*3cb0*/  ULOP3.LUT UR8, URZ, UR8, URZ, 0x33, !UPT ;  /* 0x00000008ff087292 */ /* 0x000fe2000f8e33ff */
[----:B------:R-:W-:Y:S02]  /*3cc0*/  VOTEU.ANY UR7, UPT, PT ;  /* 0x0000000000077886 */ /* 0x000fe400038e0100 */
[----:B------:R-:W-:-:S03]  /*3cd0*/  UFLO.U32 UR7, UR7 ;  /* 0x00000007000772bd */ /* 0x000fc600080e0000 */
[----:B------:R-:W-:-:S04]  /*3ce0*/  IMAD.U32 R0, RZ, RZ, UR8 ;  /* 0x00000008ff007e24 */ /* 0x000fc8000f8e00ff */
[----:B------:R2:W4:Y:S02]  /*3cf0*/  REDUX UR6, R0 ;  /* 0x00000000000673c4 */ /* 0x0005240000000000 */
[----:B------:R1:W-:Y:S02]  /*3d00*/  UTCATOMSWS.AND URZ, UR8 ;  /* 0x0000000800ff79e3 */ /* 0x0003e40008000000 */
[----:B-1----:R-:W-:Y:S02]  /*3d10*/  ISETP.EQ.U32.AND P0, PT, R2, UR7, PT ;  /* 0x0000000702007c0c */ /* 0x002fe4000bf02070 */
[----:B--2---:R-:W-:Y:S02]  /*3d20*/  LOP3.LUT R0, RZ, UR5, RZ, 0x33, !PT ;  /* 0x00000005ff007c12 */ /* 0x004fe4000f8e33ff */
[----:B----4-:R-:W-:Y:S02]  /*3d30*/  MOV R2, UR6 ;  /* 0x0000000600027c02 */ /* 0x010fe40008000f00 */
[----:B------:R-:W1:Y:S07]  /*3d40*/  REDUX UR5, R0 ;  /* 0x00000000000573c4 */ /* 0x000e6e0000000000 */
[----:B------:R2:W-:Y:S01]  /*3d50*/  @P0 ATOMS.AND RZ, [UR4+0x14], R2 ;  /* 0x00001402ffff098c */ /* 0x0005e2000a800004 */
[----:B-1----:R-:W-:-:S05]  /*3d60*/  IMAD.U32 R0, RZ, RZ, UR5 ;  /* 0x00000005ff007e24 */ /* 0x002fca000f8e00ff */
[----:B------:R2:W-:Y:S01]  /*3d70*/  @P0 ATOMS.AND RZ, [UR4+0x18], R0 ;  /* 0x00001800ffff098c */ /* 0x0005e2000a800004 */
[----:B------:R-:W-:Y:S05]  /*3d80*/  BRA `(.L_x_68) ;  /* 0x0000000000147947 */ /* 0x000fea0003800000 */
.L_x_67:
[----:B------:R-:W-:Y:S02]  /*3d90*/  MOV R2, 0x3db0 ;  /* 0x00003db000027802 */ /* 0x000fe40000000f00 */
[----:B---3-5:R-:W-:Y:S05]  /*3da0*/  CALL.REL.NOINC `($__internal_0_$__cuda_sm10x_tcgen05_guardrail_trap_col_being_dealloced_not_returned_by_alloc) ;  /* 0x0000003c00647944 */ /* 0x028fea0003c00000 */
[----:B------:R-:W-:Y:S05]  /*3db0*/  BRA `(.L_x_68) ;  /* 0x0000000000087947 */ /* 0x000fea0003800000 */
.L_x_66:
[----:B------:R-:W-:Y:S02]  /*3dc0*/  MOV R2, 0x3de0 ;  /* 0x00003de000027802 */ /* 0x000fe40000000f00 */
[----:B---3-5:R-:W-:Y:S05]  /*3dd0*/  CALL.REL.NOINC `($__internal_2_$__cuda_sm10x_tcgen05_guardrail_trap_unallocated_columns_being_dealloced) ;  /* 0x0000003c00707944 */ /* 0x028fea0003c00000 */
.L_x_68:
[----:B------:R-:W-:Y:S01]  /*3de0*/  NOP ;  /* 0x0000000000007918 */ /* 0x000fe20000000000 */
[----:B------:R-:W-:Y:S05]  /*3df0*/  EXIT ;  /* 0x000000000000794d */ /* 0x000fea0003800000 */
.L_x_50:
[----:B------:R-:W-:-:S09]  /*3e00*/  UISETP.NE.OR UP2, UPT, UR8, 0x3, !UP2 ;  /* 0x000000030800788c */ /* 0x000fd2000d745670 */
[----:B------:R-:W-:Y:S05]  /*3e10*/  BRA.U UP2, `(.L_x_69) ;  /* 0x0000000d02ac7547 */ /* 0x000fea000b800000 */
[----:B------:R-:W1:Y:S01]  /*3e20*/  LDC R0, c[0x0][0xb30] ;  /* 0x0002cc00ff007b82 */ /* 0x000e620000000800 */
[----:B------:R-:W2:Y:S01]  /*3e30*/  LDCU.64 UR8, c[0x0][0x888] ;  /* 0x00011100ff0877ac */ /* 0x000ea20008000a00 */
[----:B------:R-:W-:Y:S01]  /*3e40*/  IMAD.MOV.U32 R32, RZ, RZ, 0x1 ;  /* 0x00000001ff207424 */ /* 0x000fe200078e00ff */
[----:B------:R-:W-:Y:S01]  /*3e50*/  CS2R R28, SRZ ;  /* 0x00000000001c7805 */ /* 0x000fe2000001ff00 */
[----:B------:R-:W-:Y:S01]  /*3e60*/  IMAD.MOV.U32 R25, RZ, RZ, 0x2000 ;  /* 0x00002000ff197424 */ /* 0x000fe200078e00ff */
[----:B------:R-:W4:Y:S03]  /*3e70*/  LDCU.64 UR4, c[0x0][0x890] ;  /* 0x00011200ff0477ac */ /* 0x000f260008000a00 */
[----:B------:R-:W3:Y:S01]  /*3e80*/  LDC R24, c[0x0][0x370] ;  /* 0x0000dc00ff187b82 */ /* 0x000ee20000000800 */
[----:B------:R-:W-:Y:S01]  /*3e90*/  UMOV UR7, 0x400 ;  /* 0x0000040000077882 */ /* 0x000fe20000000000 */
[----:B------:R-:W-:-:S02]  /*3ea0*/  UPLOP3.LUT UP1, UPT, UPT, UPT, UPT, 0x40, 0x4 ;  /* 0x000000000004789c */ /* 0x000fc40003f2e870 */
[----:B------:R-:W-:Y:S01]  /*3eb0*/  ULEA UR7, UR37, UR7, 0x18 ;  /* 0x0000000725077291 */ /* 0x000fe2000f8ec0ff */
[----:B------:R-:W-:-:S03]  /*3ec0*/  UMOV UR13, URZ ;  /* 0x000000ff000d7c82 */ /* 0x000fc60008000000 */
[----:B------:R-:W3:Y:S01]  /*3ed0*/  LDC R3, c[0x0][0xb0c] ;  /* 0x0002c300ff037b82 */ /* 0x000ee20000000800 */
[----:B--2---:R-:W-:Y:S02]  /*3ee0*/  UISETP.NE.U32.AND UP3, UPT, UR8, URZ, UPT ;  /* 0x000000ff0800728c */ /* 0x004fe4000bf65070 */
[----:B----4-:R-:W-:-:S05]  /*3ef0*/  UISETP.NE.U32.AND UP4, UPT, UR4, URZ, UPT ;  /* 0x000000ff0400728c */ /* 0x010fca000bf85070 */
[----:B------:R-:W2:Y:S01]  /*3f00*/  LDC R18, c[0x0][0xb20] ;  /* 0x0002c800ff127b82 */ /* 0x000ea20000000800 */
[----:B-1----:R-:W-:Y:S01]  /*3f10*/  ISETP.NE.AND P1, PT, R0, 0x1, PT ;  /* 0x000000010000780c */ /* 0x002fe20003f25270 */
[----:B------:R-:W-:Y:S02]  /*3f20*/  UISETP.NE.AND.EX UP3, UPT, UR9, URZ, UPT, UP3 ;  /* 0x000000ff0900728c */ /* 0x000fe4000bf65330 */
[----:B------:R-:W-:-:S04]  /*3f30*/  UISETP.NE.AND.EX UP4, UPT, UR5, URZ, UPT, UP4 ;  /* 0x000000ff0500728c */ /* 0x000fc8000bf85340 */
[----:B------:R-:W1:Y:S08]  /*3f40*/  LDC.64 R30, c[0x0][0x348] ;  /* 0x0000d200ff1e7b82 */ /* 0x000e700000000a00 */
[----:B------:R-:W4:Y:S08]  /*3f50*/  LDC.64 R16, c[0x0][0xb10] ;  /* 0x0002c400ff107b82 */ /* 0x000f300000000a00 */
[----:B------:R-:W1:Y:S08]  /*3f60*/  LDC.64 R6, c[0x0][0xb18] ;  /* 0x0002c600ff067b82 */ /* 0x000e700000000a00 */
[----:B------:R-:W1:Y:S08]  /*3f70*/  LDC.64 R4, c[0x0][0xb28] ;  /* 0x0002ca00ff047b82 */ /* 0x000e700000000a00 */
[----:B--23--:R-:W1:Y:S02]  /*3f80*/  LDC R19, c[0x0][0x374] ;  /* 0x0000dd00ff137b82 */ /* 0x00ce640000000800 */
.L_x_78:
[C---:B------:R-:W-:Y:S02]  /*3f90*/  LEA R0, R29.reuse, UR7, 0x3 ;  /* 0x000000071d007c11 */ /* 0x040fe4000f8e18ff */
[----:B------:R-:W-:Y:S02]  /*3fa0*/  SHF.L.U32 R2, R28, 0x1f, RZ ;  /* 0x0000001f1c027819 */ /* 0x000fe400000006ff */
[----:B------:R-:W-:Y:S02]  /*3fb0*/  LEA R20, R29, UR7, 0x4 ;  /* 0x000000071d147c11 */ /* 0x000fe4000f8e20ff */
[----:B--2---:R-:W2:Y:S02]  /*3fc0*/  SYNCS.PHASECHK.TRANS64.TRYWAIT P0, [R0+URZ+0xa0], R2 ;  /* 0x0000a002000075a7 */ /* 0x004ea400080011ff */
[----:B--2---:R-:W-:Y:S05]  /*3fd0*/  @!P0 BRA `(.L_x_70) ;  /* 0x0000003400fc8947 */ /* 0x004fea0003800000 */
.L_x_148:
[----:B------:R-:W-:Y:S01]  /*3fe0*/  ISETP.GE.AND P0, PT, R26, 0x1, PT ;  /* 0x000000011a00780c */ /* 0x000fe20003f06270 */
[----:B------:R-:W3:Y:S01]  /*3ff0*/  LDS.128 R20, [R20+0x130] ;  /* 0x0001300014147984 */ /* 0x000ee20000000c00 */
[----:B--2---:R-:W-:Y:S01]  /*4000*/  VIADD R0, R0, 0xb0 ;  /* 0x000000b000007836 */ /* 0x004fe20000000000 */
[----:B------:R-:W-:Y:S01]  /*4010*/  @!PT LDS RZ, [RZ] ;  /* 0x00000000fffff984 */ /* 0x000fe20000000800 */
[----:B------:R-:W-:Y:S01]  /*4020*/  @!PT LDS RZ, [RZ] ;  /* 0x00000000fffff984 */ /* 0x000fe20000000800 */
[----:B------:R-:W-:Y:S01]  /*4030*/  @!PT LDS RZ, [RZ] ;  /* 0x00000000fffff984 */ /* 0x000fe20000000800 */
[----:B------:R-:W-:Y:S01]  /*4040*/  @!PT LDS RZ, [RZ] ;  /* 0x00000000fffff984 */ /* 0x000fe20000000800 */
[----:B------:R2:W-:Y:S06]  /*4050*/  MEMBAR.ALL.CTA ;  /* 0x0000000000007992 */ /* 0x0005ec0000008000 */
[----:B--2---:R-:W2:Y:S01]  /*4060*/  FENCE.VIEW.ASYNC.S ;  /* 0x00000000000073c6 */ /* 0x004ea20000000000 */
[----:B------:R-:W-:Y:S04]  /*4070*/  PRMT R0, RZ, 0x654, R0 ;  /* 0x00000654ff007816 */ /* 0x000fe80000000000 */
[----:B--2---:R2:W-:Y:S01]  /*4080*/  SYNCS.ARRIVE.TRANS64.RED.A1T0 RZ, [R0+URZ], RZ ;  /* 0x000000ff00ff79a7 */ /* 0x0045e200081004ff */
[----:B---3--:R-:W-:Y:S11]  /*4090*/  LOP3.LUT P3, RZ, R22, 0x1, RZ, 0xc0, !PT ;  /* 0x0000000116ff7812 */ /* 0x008ff6000786c0ff */
[----:B------:R-:W-:Y:S02]  /*40a0*/  @!UPT UIADD3 URZ, UPT, UPT, URZ, URZ, URZ ;  /* 0x000000fffffff290 */ /* 0x000fe4000fffe0ff */
[----:B------:R-:W-:Y:S02]  /*40b0*/  @P3 MOV R11, R20 ;  /* 0x00000014000b3202 */ /* 0x000fe40000000f00 */
[----:B------:R-:W-:Y:S01]  /*40c0*/  @P3 LOP3.LUT R10, R21, 0xffff, RZ, 0xc0, !PT ;  /* 0x0000ffff150a3812 */ /* 0x000fe200078ec0ff */
[----:B--2---:R-:W-:Y:S06]  /*40d0*/  @!P0 BRA `(.L_x_71) ;  /* 0x0000000000a48947 */ /* 0x004fec0003800000 */
[-C--:B-1----:R-:W-:Y:S01]  /*40e0*/  IMAD.HI.U32 R0, R19, R7.reuse, RZ ;  /* 0x0000000713007227 */ /* 0x082fe200078e00ff */
[----:B------:R-:W-:Y:S02]  /*40f0*/  ISETP.NE.AND P0, PT, R6, 0x1, PT ;  /* 0x000000010600780c */ /* 0x000fe40003f05270 */
[----:B------:R-:W-:Y:S01]  /*4100*/  ISETP.NE.AND P2, PT, R26, 0x1, PT ;  /* 0x000000011a00780c */ /* 0x000fe20003f45270 */
[----:B----4-:R-:W-:Y:S01]  /*4110*/  IMAD.HI.U32 R9, R24, R16, RZ ;  /* 0x0000001018097227 */ /* 0x010fe200078e00ff */
[----:B------:R-:W-:Y:S02]  /*4120*/  SHF.R.U32.HI R0, RZ, R18, R0 ;  /* 0x00000012ff007219 */ /* 0x000fe40000011600 */
[----:B------:R-:W-:Y:S01]  /*4130*/  ISETP.NE.AND P4, PT, R3, 0x1, PT ;  /* 0x000000010300780c */ /* 0x000fe20003f85270 */
[----:B------:R-:W-:Y:S01]  /*4140*/  IMAD.HI.U32 R13, R10, R7, RZ ;  /* 0x000000070a0d7227 */ /* 0x000fe200078e00ff */
[----:B------:R-:W-:Y:S02]  /*4150*/  SHF.R.U32.HI R9, RZ, R17, R9 ;  /* 0x00000011ff097219 */ /* 0x000fe40000011609 */
[----:B------:R-:W-:Y:S01]  /*4160*/  SEL R0, R19, R0, !P0 ;  /* 0x0000000013007207 */ /* 0x000fe20004000000 */
[----:B------:R-:W-:Y:S01]  /*4170*/  IMAD.HI.U32 R12, R11, R16, RZ ;  /* 0x000000100b0c7227 */ /* 0x000fe200078e00ff */
[----:B------:R-:W-:Y:S03]  /*4180*/  SEL R9, R24, R9, !P4 ;  /* 0x0000000918097207 */ /* 0x000fe60006000000 */
[-C--:B------:R-:W-:Y:S01]  /*4190*/  IMAD.HI.U32 R8, R0, R4.reuse, RZ ;  /* 0x0000000400087227 */ /* 0x080fe200078e00ff */
[----:B------:R-:W-:Y:S03]  /*41a0*/  SHF.R.U32.HI R12, RZ, R17, R12 ;  /* 0x00000011ff0c7219 */ /* 0x000fe6000001160c */
[----:B------:R-:W-:Y:S01]  /*41b0*/  IMAD.HI.U32 R2, R9, R4, RZ ;  /* 0x0000000409027227 */ /* 0x000fe200078e00ff */
[-C--:B------:R-:W-:Y:S02]  /*41c0*/  @P2 SHF.R.U32.HI R0, RZ, R5.reuse, R8 ;  /* 0x00000005ff002219 */ /* 0x080fe40000011608 */
[----:B------:R-:W-:Y:S02]  /*41d0*/  SHF.R.U32.HI R8, RZ, R18, R13 ;  /* 0x00000012ff087219 */ /* 0x000fe4000001160d */
[----:B------:R-:W-:Y:S01]  /*41e0*/  @P2 SHF.R.U32.HI R9, RZ, R5, R2 ;  /* 0x00000005ff092219 */ /* 0x000fe20000011602 */
[----:B------:R-:W-:Y:S01]  /*41f0*/  IMAD R0, R26, R0, RZ ;  /* 0x000000001a007224 */ /* 0x000fe200078e02ff */
[----:B------:R-:W-:Y:S02]  /*4200*/  SEL R8, R10, R8, !P0 ;  /* 0x000000080a087207 */ /* 0x000fe40004000000 */
[----:B------:R-:W-:Y:S01]  /*4210*/  SEL R2, R11, R12, !P4 ;  /* 0x0000000c0b027207 */ /* 0x000fe20006000000 */
[----:B------:R-:W-:Y:S01]  /*4220*/  IMAD R12, R26, R9, RZ ;  /* 0x000000091a0c7224 */ /* 0x000fe200078e02ff */
[C---:B------:R-:W-:Y:S01]  /*4230*/  ISETP.GE.AND P0, PT, R8.reuse, R0, PT ;  /* 0x000000000800720c */ /* 0x040fe20003f06270 */
[----:B------:R-:W-:Y:S03]  /*4240*/  IMAD.HI.U32 R0, R8, R4, RZ ;  /* 0x0000000408007227 */ /* 0x000fe600078e00ff */
[----:B------:R-:W-:Y:S02]  /*4250*/  ISETP.GE.OR P0, PT, R2, R12, P0 ;  /* 0x0000000c0200720c */ /* 0x000fe40000706670 */
[-C--:B------:R-:W-:Y:S04]  /*4260*/  SHF.R.U32.HI R0, RZ, R5.reuse, R0 ;  /* 0x00000005ff007219 */ /* 0x080fe80000011600 */
[----:B------:R-:W-:Y:S05]  /*4270*/  SEL R13, R8, R0, !P2 ;  /* 0x00000000080d7207 */ /* 0x000fea0005000000 */
[----:B------:R-:W-:Y:S02]  /*4280*/  IMAD.MOV R12, RZ, RZ, -R13 ;  /* 0x000000ffff0c7224 */ /* 0x000fe400078e0a0d */
[----:B------:R-:W-:Y:S04]  /*4290*/  @!P0 IMAD.HI.U32 R0, R2, R4, RZ ;  /* 0x0000000402008227 */ /* 0x000fe800078e00ff */
[----:B------:R-:W-:Y:S01]  /*42a0*/  IMAD R12, R26, R12, R8 ;  /* 0x0000000c1a0c7224 */ /* 0x000fe200078e0208 */
[----:B------:R-:W-:Y:S04]  /*42b0*/  @!P0 SHF.R.U32.HI R0, RZ, R5, R0 ;  /* 0x00000005ff008219 */ /* 0x000fe80000011600 */
[----:B------:R-:W-:Y:S04]  /*42c0*/  @!P0 SEL R0, R2, R0, !P2 ;  /* 0x0000000002008207 */ /* 0x000fe80005000000 */
[----:B------:R-:W-:Y:S01]  /*42d0*/  @!P0 IADD3 R13, PT, PT, R13, -R0, RZ ;  /* 0x800000000d0d8210 */ /* 0x000fe20007ffe0ff */
[----:B------:R-:W-:Y:S01]  /*42e0*/  @!P0 IMAD R0, R9, R12, R0 ;  /* 0x0000000c09008224 */ /* 0x000fe200078e0200 */
[----:B------:R-:W-:Y:S01]  /*42f0*/  IADD3 R9, PT, PT, -R8, RZ, RZ ;  /* 0x000000ff08097210 */ /* 0x000fe20007ffe1ff */
[--C-:B------:R-:W-:Y:S02]  /*4300*/  IMAD.MOV R12, RZ, RZ, -R2.reuse ;  /* 0x000000ffff0c7224 */ /* 0x100fe400078e0a02 */
[----:B------:R-:W-:Y:S02]  /*4310*/  @!P0 IMAD R8, R13, R26, R2 ;  /* 0x0000001a0d088224 */ /* 0x000fe400078e0202 */
[----:B------:R-:W-:Y:S02]  /*4320*/  @!P0 IMAD.MOV.U32 R2, RZ, RZ, R0 ;  /* 0x000000ffff028224 */ /* 0x000fe400078e0000 */
[----:B------:R-:W-:Y:S02]  /*4330*/  IMAD R11, R3, R12, R11 ;  /* 0x0000000c030b7224 */ /* 0x000fe400078e020b */
[----:B------:R-:W-:Y:S02]  /*4340*/  IMAD R10, R6, R9, R10 ;  /* 0x00000009060a7224 */ /* 0x000fe400078e020a */
[----:B------:R-:W-:Y:S02]  /*4350*/  IMAD R11, R2, R3, R11 ;  /* 0x00000003020b7224 */ /* 0x000fe400078e020b */
[----:B------:R-:W-:Y:S02]  /*4360*/  IMAD R10, R8, R6, R10 ;  /* 0x00000006080a7224 */ /* 0x000fe400078e020a */
.L_x_71:
[----:B------:R-:W-:Y:S05]  /*4370*/  BRA.U UP1, `(.L_x_72) ;  /* 0x0000000101107547 */ /* 0x000fea000b800000 */
[----:B------:R-:W-:Y:S04]  /*4380*/  MOV R2, UR6 ;  /* 0x0000000600027c02 */ /* 0x000fe80008000f00 */
[----:B------:R-:W-:Y:S04]  /*4390*/  SHF.L.U32 R2, R2, 0x1f, RZ ;  /* 0x0000001f02027819 */ /* 0x000fe800000006ff */
[----:B------:R-:W2:Y:S02]  /*43a0*/  SYNCS.PHASECHK.TRANS64.TRYWAIT P0, [UR7+0x98], R2 ;  /* 0x00009802ff0075a7 */ /* 0x000ea40008001107 */
[----:B--2---:R-:W-:Y:S05]  /*43b0*/  @!P0 BRA `(.L_x_73) ;  /* 0x0000003400188947 */ /* 0x004fea0003800000 */
.L_x_72:
[----:B------:R-:W-:Y:S02]  /*43c0*/  R2UR UR11, R15 ;  /* 0x000000000f0b72ca */ /* 0x000fe400000e0000 */
[----:B------:R-:W-:Y:S02]  /*43d0*/  R2UR UR10, R14 ;  /* 0x000000000e0a72ca */ /* 0x000fe400000e0000 */
[----:B------:R-:W-:Y:S04]  /*43e0*/  ISETP.NE.U32.AND P2, PT, RZ, UR4, PT ;  /* 0x00000004ff007c0c */ /* 0x000fe8000bf45070 */
[----:B------:R-:W-:Y:S05]  /*43f0*/  ISETP.NE.AND.EX P2, PT, RZ, UR5, PT, P2 ;  /* 0x00000005ff007c0c */ /* 0x000fea000bf45320 */
[----:B------:R-:W-:Y:S02]  /*4400*/  USHF.L.U32 UR11, UR11, 0x6, URZ ;  /* 0x000000060b0b7899 */ /* 0x000fe400080006ff */
[----:B------:R-:W-:Y:S01]  /*4410*/  USHF.L.U32 UR10, UR10, 0x6, URZ ;  /* 0x000000060a0a7899 */ /* 0x000fe200080006ff */
[----:B------:R-:W-:Y:S11]  /*4420*/  BRA.U !UP4, `(.L_x_74) ;  /* 0x000000010c347547 */ /* 0x000ff6000b800000 */
[----:B------:R-:W-:Y:S01]  /*4430*/  UPLOP3.LUT UP0, UPT, UPT, UPT, UP3, 0x80, 0x8 ;  /* 0x000000000008789c */ /* 0x000fe20003f0f030 */
[----:B--2---:R-:W-:Y:S02]  /*4440*/  HFMA2 R0, -RZ, RZ, 0, 5.9604644775390625e-08 ;  /* 0x00000001ff007431 */ /* 0x004fe400000001ff */
[----:B------:R-:W-:Y:S03]  /*4450*/  IMAD.MOV.U32 R64, RZ, RZ, 0x1 ;  /* 0x00000001ff407424 */ /* 0x000fe600078e00ff */
[----:B------:R-:W-:Y:S05]  /*4460*/  PLOP3.LUT P0, PT, PT, PT, UP0, 0x80, 0x8 ;  /* 0x000000000008781c */ /* 0x000fea0003f0f008 */
[----:B------:R-:W2:Y:S01]  /*4470*/  @UP0 LDCU.64 UR14, c[0x0][0x888] ;  /* 0x00011100ff0e07ac */ /* 0x000ea20008000a00 */
[----:B------:R-:W-:Y:S07]  /*4480*/  @UP0 UIMAD UR8, UR36, UR4, URZ ;  /* 0x00000004240802a4 */ /* 0x000fee000f8e02ff */
[----:B------:R-:W-:Y:S01]  /*4490*/  @!P0 PRMT R64, R0, 0x7610, R64 ;  /* 0x0000761000408816 */ /* 0x000fe20000000040 */
[----:B--2---:R-:W-:Y:S03]  /*44a0*/  @UP0 UIMAD.WIDE UR14, UR8, 0x4, UR14 ;  /* 0x00000004080e08a5 */ /* 0x004fe6000f8e020e */
[----:B------:R-:W2:Y:S03]  /*44b0*/  @!UP0 LDCU UR8, c[0x0][0x880] ;  /* 0x00011000ff0887ac */ /* 0x000ea60008000800 */
[----:B------:R-:W-:Y:S01]  /*44c0*/  IMAD.U32 R8, RZ, RZ, UR14 ;  /* 0x0000000eff087e24 */ /* 0x000fe2000f8e00ff */
[----:B------:R-:W-:Y:S05]  /*44d0*/  MOV R9, UR15 ;  /* 0x0000000f00097c02 */ /* 0x000fea0008000f00 */
[----:B-----5:R3:W5:Y:S02]  /*44e0*/  @P0 LDG.E R35, desc[UR46][R8.64] ;  /* 0x0000002e08230981 */ /* 0x020764000c1e1900 */
[----:B--23--:R-:W-:Y:S07]  /*44f0*/  @!P0 IMAD.U32 R35, RZ, RZ, UR8 ;  /* 0x00000008ff238e24 */ /* 0x00cfee000f8e00ff */
.L_x_74:
[----:B-----5:R-:W-:Y:S01]  /*4500*/  @!P2 FSETP.EQ.AND P0, PT, R35, RZ, PT ;  /* 0x000000ff2300a20b */ /* 0x020fe20003f02000 */
[----:B------:R-:W-:Y:S01]  /*4510*/  @!UPT UIADD3 URZ, UPT, UPT, URZ, URZ, URZ ;  /* 0x000000fffffff290 */ /* 0x000fe2000fffe0ff */
[----:B------:R-:W-:Y:S11]  /*4520*/  @!P2 BRA `(.L_x_75) ;  /* 0x000000000014a947 */ /* 0x000ff60003800000 */
[----:B------:R-:W-:Y:S02]  /*4530*/  LOP3.LUT P2, RZ, R64, 0xff, RZ, 0xc0, !PT ;  /* 0x000000ff40ff7812 */ /* 0x000fe4000784c0ff */
[----:B------:R-:W-:Y:S04]  /*4540*/  PLOP3.LUT P0, PT, PT, PT, UP0, 0x80, 0x8 ;  /* 0x000000000008781c */ /* 0x000fe80003f0f008 */
[----:B------:R-:W-:Y:S07]  /*4550*/  PLOP3.LUT P0, PT, P0, PT, PT, 0x8, 0x80 ;  /* 0x000000000080781c */ /* 0x000fee000070e170 */
[----:B------:R-:W-:Y:S11]  /*4560*/  @P2 FSETP.EQ.AND P0, PT, R35, RZ, PT ;  /* 0x000000ff2300220b */ /* 0x000ff60003f02000 */
[----:B------:R-:W-:Y:S02]  /*4570*/  @!UPT UIADD3 URZ, UPT, UPT, URZ, URZ, URZ ;  /* 0x000000fffffff290 */ /* 0x000fe4000fffe0ff */
.L_x_75:
[----:B------:R-:W-:Y:S01]  /*4580*/  ULEA UR15, UR13, UR7, 0x3 ;  /* 0x000000070d0f7291 */ /* 0x000fe2000f8e18ff */
[----:B------:R-:W-:Y:S02]  /*4590*/  SHF.L.U32 R9, R32, 0x1f, RZ ;  /* 0x0000001f20097819 */ /* 0x000fe400000006ff */
[----:B------:R-:W-:Y:S04]  /*45a0*/  ELECT P4, URZ, PT ;  /* 0x0000000000ff782f */ /* 0x000fe80003880000 */
[----:B------:R-:W-:Y:S02]  /*45b0*/  PLOP3.LUT P4, PT, P0, P4, PT, 0xf2, 0x2f ;  /* 0x00000000002f781c */ /* 0x000fe40000789e72 */
[----:B------:R-:W3:Y:S11]  /*45c0*/  SYNCS.PHASECHK.TRANS64.TRYWAIT P2, [UR15+0x78], R9 ;  /* 0x00007809ff0075a7 */ /* 0x000ef6000804110f */
[----:B-1----:R-:W-:Y:S05]  /*45d0*/  @!P4 IADD3 R8, P0, PT, R30, 0x580, RZ ;  /* 0x000005801e08c810 */ /* 0x002fea0007f1e0ff */
[----:B--2---:R-:W-:Y:S01]  /*45e0*/  @!P4 IMAD.X R2, RZ, RZ, R31, P0 ;  /* 0x000000ffff02c224 */ /* 0x004fe200000e061f */
[----:B---3--:R-:W-:Y:S07]  /*45f0*/  @!P2 BRA `(.L_x_76) ;  /* 0x0000003000a0a947 */ /* 0x008fee0003800000 */
.L_x_151:
[----:B------:R-:W2:Y:S01]  /*4600*/  LDC.64 R12, c[0x0][0xb18] ;  /* 0x0002c600ff0c7b82 */ /* 0x000ea20000000a00 */
[----:B------:R-:W-:Y:S01]  /*4610*/  @!P4 R2UR UR8, R2 ;  /* 0x000000000208c2ca */ /* 0x000fe200000e0000 */
[----:B------:R-:W-:Y:S01]  /*4620*/  VOTEU.ALL UP2, P4 ;  /* 0x0000000000ff7886 */ /* 0x000fe20002040000 */
[----:B------:R-:W-:Y:S01]  /*4630*/  @!P4 R2UR UR9, R8 ;  /* 0x000000000809c2ca */ /* 0x000fe200000e0000 */
[----:B------:R-:W-:Y:S01]  /*4640*/  VOTEU.ALL UP1, P4 ;  /* 0x0000000000ff7886 */ /* 0x000fe20002020000 */
[----:B-1----:R-:W-:Y:S03]  /*4650*/  @!P4 IMAD.MOV.U32 R0, RZ, RZ, 0x2000 ;  /* 0x00002000ff00c424 */ /* 0x002fe600078e00ff */
[----:B------:R-:W1:Y:S01]  /*4660*/  @!P1 LDC R2, c[0x0][0xb0c] ;  /* 0x0002c300ff029b82 */ /* 0x000e620000000800 */
[----:B------:R-:W-:Y:S01]  /*4670*/  UMOV UR20, 0x0 ;  /* 0x0000000000147882 */ /* 0x000fe20000000000 */
[----:B------:R-:W-:Y:S01]  /*4680*/  UMOV UR21, 0x10000000 ;  /* 0x1000000000157882 */ /* 0x000fe20000000000 */
[----:B------:R-:W-:Y:S01]  /*4690*/  UMOV UR12, UR36 ;  /* 0x00000024000c7c82 */ /* 0x000fe20008000000 */
[----:B------:R-:W-:Y:S01]  /*46a0*/  UIADD3 UR14, UPT, UPT, UR13, 0x1, URZ ;  /* 0x000000010d0e7890 */ /* 0x000fe2000fffe0ff */
[----:B------:R-:W-:Y:S01]  /*46b0*/  @P3 SHF.R.U32.HI R27, RZ, 0x10, R21 ;  /* 0x00000010ff1b3819 */ /* 0x000fe20000011615 */
[----:B------:R-:W-:Y:S02]  /*46c0*/  VIADD R29, R29, 0x1 ;  /* 0x000000011d1d7836 */ /* 0x000fe40000000000 */
[----:B------:R-:W-:Y:S01]  /*46d0*/  IMAD.U32 R9, RZ, RZ, UR8 ;  /* 0x00000008ff097e24 */ /* 0x000fe2000f8e00ff */
[----:B------:R-:W-:Y:S01]  /*46e0*/  @!UP2 ULEA UR8, UR13, UR7, 0xd ;  /* 0x000000070d08a291 */ /* 0x000fe2000f8e68ff */
[----:B------:R-:W-:Y:S01]  /*46f0*/  IMAD.U32 R8, RZ, RZ, UR9 ;  /* 0x00000009ff087e24 */ /* 0x000fe2000f8e00ff */
[----:B------:R-:W-:Y:S02]  /*4700*/  UIADD3 UR9, UPT, UPT, UR15, 0x60, URZ ;  /* 0x000000600f097890 */ /* 0x000fe4000fffe0ff */
[----:B------:R-:W-:Y:S01]  /*4710*/  @!P4 R2UR UR19, R9 ;  /* 0x000000000913c2ca */ /* 0x000fe200000e0000 */
[----:B------:R-:W-:Y:S01]  /*4720*/  @!UP2 UIADD3 UR8, UPT, UPT, UR8, 0x400, URZ ;  /* 0x000004000808a890 */ /* 0x000fe2000fffe0ff */
[----:B------:R-:W-:Y:S01]  /*4730*/  @!P4 R2UR UR18, R8 ;  /* 0x000000000812c2ca */ /* 0x000fe200000e0000 */
[----:B------:R-:W-:Y:S01]  /*4740*/  UISETP.NE.AND UP5, UPT, UR14, 0x3, UPT ;  /* 0x000000030e00788c */ /* 0x000fe2000bfa5270 */
[----:B------:R-:W3:Y:S01]  /*4750*/  LDC.64 R8, c[0x0][0xb10] ;  /* 0x0002c400ff087b82 */ /* 0x000ee20000000a00 */
[----:B------:R-:W-:Y:S02]  /*4760*/  UPRMT UR16, UR37, 0x654, UR9 ;  /* 0x0000065425107896 */ /* 0x000fe40008000009 */
[----:B------:R-:W-:Y:S02]  /*4770*/  USEL UR17, URZ, 0x1, UP5 ;  /* 0x00000001ff117887 */ /* 0x000fe4000a800000 */
[----:B------:R-:W-:Y:S04]  /*4780*/  USEL UR14, UR14, URZ, UP5 ;  /* 0x000000ff0e0e7287 */ /* 0x000fe8000a800000 */
[----:B------:R-:W-:Y:S01]  /*4790*/  ULEA UR13, UR14, UR7, 0x3 ;  /* 0x000000070e0d7291 */ /* 0x000fe2000f8e18ff */
[----:B------:R-:W-:Y:S01]  /*47a0*/  LOP3.LUT R32, R32, UR17, RZ, 0x3c, !PT ;  /* 0x0000001120207c12 */ /* 0x000fe2000f8e3cff */
[----:B------:R1:W-:Y:S01]  /*47b0*/  @!UP1 UTMALDG.3D [UR8], [UR18], desc[UR20] ;  /* 0x00001408120095b4 */ /* 0x0003e20008011000 */
[----:B------:R5:W-:Y:S02]  /*47c0*/  @!P4 SYNCS.ARRIVE.TRANS64.RED.A0TR RZ, [UR15+0x60], R0 ;  /* 0x00006000ffffc9a7 */ /* 0x000be4000830040f */
[----:B------:R-:W-:Y:S01]  /*47d0*/  SHF.L.U32 R14, R32, 0x1f, RZ ;  /* 0x0000001f200e7819 */ /* 0x000fe200000006ff */
[C---:B---3--:R-:W-:Y:S01]  /*47e0*/  @!P1 IMAD.HI.U32 R8, R11.reuse, R8, RZ ;  /* 0x000000080b089227 */ /* 0x048fe200078e00ff */
[----:B--2---:R-:W-:Y:S02]  /*47f0*/  @!P1 ISETP.NE.AND P0, PT, R12, 0x1, PT ;  /* 0x000000010c00980c */ /* 0x004fe40003f05270 */
[----:B-1----:R-:W-:Y:S01]  /*4800*/  @!P1 ISETP.NE.AND P2, PT, R2, 0x1, PT ;  /* 0x000000010200980c */ /* 0x002fe20003f45270 */
[----:B------:R-:W-:Y:S01]  /*4810*/  SYNCS.ARRIVE.TRANS64.RED.A1T0 RZ, [UR16], RZ ;  /* 0x000000ffffff79a7 */ /* 0x000fe20008100410 */
[C---:B------:R-:W-:Y:S01]  /*4820*/  @!P1 IMAD.HI.U32 R13, R10.reuse, R13, RZ ;  /* 0x0000000d0a0d9227 */ /* 0x040fe200078e00ff */
[----:B------:R-:W-:Y:S04]  /*4830*/  @!P1 SHF.R.U32.HI R8, RZ, R9, R8 ;  /* 0x00000009ff089219 */ /* 0x000fe80000011608 */
[----:B------:R-:W-:Y:S01]  /*4840*/  @!P1 SEL R8, R11, R8, !P2 ;  /* 0x000000080b089207 */ /* 0x000fe20005000000 */
[----:B------:R-:W1:Y:S01]  /*4850*/  SYNCS.PHASECHK.TRANS64.TRYWAIT P5, [UR13+0x78], R14 ;  /* 0x0000780eff0075a7 */ /* 0x000e6200080a110d */
[----:B-----5:R-:W2:Y:S02]  /*4860*/  @!P1 LDC R0, c[0x0][0xb20] ;  /* 0x0002c800ff009b82 */ /* 0x020ea40000000800 */
[----:B--2---:R-:W-:Y:S04]  /*4870*/  @!P1 SHF.R.U32.HI R0, RZ, R0, R13 ;  /* 0x00000000ff009219 */ /* 0x004fe8000001160d */
[----:B------:R-:W-:Y:S05]  /*4880*/  @!P1 SEL R9, R10, R0, !P0 ;  /* 0x000000000a099207 */ /* 0x000fea0004000000 */
[----:B------:R-:W-:Y:S02]  /*4890*/  @!P1 IMAD.IADD R0, R9, 0x1, -R8 ;  /* 0x0000000109009824 */ /* 0x000fe400078e0a08 */
[----:B------:R-:W-:Y:S02]  /*48a0*/  @!P1 IMAD.IADD R8, R8, 0x1, -R9 ;  /* 0x0000000108089824 */ /* 0x000fe400078e0a09 */
[----:B------:R-:W-:Y:S02]  /*48b0*/  @!P1 IMAD R11, R0, R2, R11 ;  /* 0x00000002000b9224 */ /* 0x000fe400078e020b */
[----:B------:R-:W-:Y:S01]  /*48c0*/  @!P1 IMAD R10, R8, R12, R10 ;  /* 0x0000000c080a9224 */ /* 0x000fe200078e020a */
[----:B-1----:R-:W-:Y:S06]  /*48d0*/  @!P5 BRA `(.L_x_77) ;  /* 0x000000300000d947 */ /* 0x002fec0003800000 */
.L_x_153:
[----:B------:R-:W-:Y:S01]  /*48e0*/  @!P4 IADD3 R2, P0, PT, R30, 0x580, RZ ;  /* 0x000005801e02c810 */ /* 0x000fe20007f1e0ff */
[----:B------:R-:W-:Y:S01]  /*48f0*/  UMOV UR18, 0x0 ;  /* 0x0000000000127882 */ /* 0x000fe20000000000 */
[----:B------:R-:W-:Y:S01]  /*4900*/  UMOV UR19, 0x10000000 ;  /* 0x1000000000137882 */ /* 0x000fe20000000000 */
[----:B------:R-:W-:Y:S01]  /*4910*/  VOTEU.ALL UP1, P4 ;  /* 0x0000000000ff7886 */ /* 0x000fe20002020000 */
[----:B------:R-:W-:Y:S01]  /*4920*/  @!P4 R2UR UR9, R2 ;  /* 0x000000000209c2ca */ /* 0x000fe200000e0000 */
[----:B-1----:R-:W-:Y:S01]  /*4930*/  @!P4 IMAD.X R0, RZ, RZ, R31, P0 ;  /* 0x000000ffff00c224 */ /* 0x002fe200000e061f */
[----:B------:R-:W-:Y:S01]  /*4940*/  UMOV UR12, UR36 ;  /* 0x00000024000c7c82 */ /* 0x000fe20008000000 */
[----:B------:R-:W-:Y:S01]  /*4950*/  @P3 R2UR UR36, R27 ;  /* 0x000000001b2432ca */ /* 0x000fe200000e0000 */
[----:B------:R-:W-:Y:S01]  /*4960*/  @!UP1 ULEA UR15, UR14, UR7, 0xd ;  /* 0x000000070e0f9291 */ /* 0x000fe2000f8e68ff */
[----:B------:R-:W-:Y:S01]  /*4970*/  ISETP.NE.AND P0, PT, R29, 0x2, PT ;  /* 0x000000021d00780c */ /* 0x000fe20003f05270 */
[----:B------:R-:W-:Y:S01]  /*4980*/  @!UP1 UIADD3 UR10, UPT, UPT, UR10, 0x20, URZ ;  /* 0x000000200a0a9890 */ /* 0x000fe2000fffe0ff */
[----:B------:R-:W-:Y:S01]  /*4990*/  @!P4 R2UR UR8, R0 ;  /* 0x000000000008c2ca */ /* 0x000fe200000e0000 */
[----:B------:R-:W-:Y:S01]  /*49a0*/  IMAD.IADD R14, R10, 0x1, R62 ;  /* 0x000000010a0e7824 */ /* 0x000fe200078e023e */
[----:B------:R-:W-:Y:S01]  /*49b0*/  SEL R0, RZ, 0x1, P0 ;  /* 0x00000001ff007807 */ /* 0x000fe20000000000 */
[----:B------:R-:W-:Y:S01]  /*49c0*/  IMAD.IADD R15, R11, 0x1, R63 ;  /* 0x000000010b0f7824 */ /* 0x000fe200078e023f */
[----:B------:R-:W-:Y:S02]  /*49d0*/  SEL R29, R29, RZ, P0 ;  /* 0x000000ff1d1d7207 */ /* 0x000fe40000000000 */
[----:B------:R-:W-:Y:S01]  /*49e0*/  IMAD.U32 R8, RZ, RZ, UR9 ;  /* 0x00000009ff087e24 */ /* 0x000fe2000f8e00ff */
[----:B------:R-:W-:Y:S01]  /*49f0*/  UIADD3 UR9, UPT, UPT, UR13, 0x60, URZ ;  /* 0x000000600d097890 */ /* 0x000fe2000fffe0ff */
[----:B------:R-:W-:Y:S03]  /*4a00*/  LOP3.LUT R28, R28, R0, RZ, 0x3c, !PT ;  /* 0x000000001c1c7212 */ /* 0x000fe600078e3cff */
[----:B------:R-:W-:Y:S02]  /*4a10*/  @!P4 R2UR UR16, R8 ;  /* 0x000000000810c2ca */ /* 0x000fe400000e0000 */
[----:B------:R-:W-:Y:S01]  /*4a20*/  IMAD.U32 R9, RZ, RZ, UR8 ;  /* 0x00000008ff097e24 */ /* 0x000fe2000f8e00ff */
[----:B------:R-:W-:Y:S01]  /*4a30*/  @!UP1 UIADD3 UR8, UPT, UPT, UR15, 0x400, URZ ;  /* 0x000004000f089890 */ /* 0x000fe2000fffe0ff */
[----:B------:R-:W-:Y:S01]  /*4a40*/  VOTEU.ALL UP1, P4 ;  /* 0x0000000000ff7886 */ /* 0x000fe20002020000 */
[----:B------:R-:W-:Y:S02]  /*4a50*/  UPRMT UR15, UR37, 0x654, UR9 ;  /* 0x00000654250f7896 */ /* 0x000fe40008000009 */
[----:B------:R-:W-:Y:S11]  /*4a60*/  @!P4 R2UR UR17, R9 ;  /* 0x000000000911c2ca */ /* 0x000ff600000e0000 */
[----:B------:R-:W-:Y:S02]  /*4a70*/  @!UPT UIADD3 URZ, UPT, UPT, URZ, URZ, URZ ;  /* 0x000000fffffff290 */ /* 0x000fe4000fffe0ff */
[----:B------:R2:W-:Y:S01]  /*4a80*/  @!UP1 UTMALDG.3D [UR8], [UR16], desc[UR18] ;  /* 0x00001208100095b4 */ /* 0x0005e20008011000 */
[----:B------:R2:W-:Y:S01]  /*4a90*/  @!P4 SYNCS.ARRIVE.TRANS64.RED.A0TR RZ, [UR13+0x60], R25 ;  /* 0x00006019ffffc9a7 */ /* 0x0005e2000830040d */
[----:B------:R-:W-:Y:S04]  /*4aa0*/  UIADD3 UR13, UPT, UPT, UR14, 0x1, URZ ;  /* 0x000000010e0d7890 */ /* 0x000fe8000fffe0ff */
[----:B------:R-:W-:Y:S04]  /*4ab0*/  UISETP.NE.AND UP1, UPT, UR13, 0x3, UPT ;  /* 0x000000030d00788c */ /* 0x000fe8000bf25270 */
[----:B------:R-:W-:Y:S02]  /*4ac0*/  USEL UR14, URZ, 0x1, UP1 ;  /* 0x00000001ff0e7887 */ /* 0x000fe40008800000 */
[----:B------:R-:W-:Y:S02]  /*4ad0*/  USEL UR13, UR13, URZ, UP1 ;  /* 0x000000ff0d0d7287 */ /* 0x000fe40008800000 */
[----:B------:R-:W-:Y:S02]  /*4ae0*/  UPLOP3.LUT UP1, UPT, UPT, UPT, UPT, 0x80, 0x8 ;  /* 0x000000000008789c */ /* 0x000fe40003f2f070 */
[----:B------:R-:W-:Y:S01]  /*4af0*/  LOP3.LUT R32, R32, UR14, RZ, 0x3c, !PT ;  /* 0x0000000e20207c12 */ /* 0x000fe2000f8e3cff */
[----:B------:R-:W-:Y:S01]  /*4b00*/  SYNCS.ARRIVE.TRANS64.RED.A1T0 RZ, [UR15], RZ ;  /* 0x000000ffffff79a7 */ /* 0x000fe2000810040f */
[----:B------:R-:W-:Y:S07]  /*4b10*/  @P3 BRA `(.L_x_78) ;  /* 0xfffffff4001c3947 */ /* 0x000fee000383ffff */
[----:B------:R-:W-:Y:S01]  /*4b20*/  UIADD3 UR7, UPT, UPT, UR7, 0x78, URZ ;  /* 0x0000007807077890 */ /* 0x000fe2000fffe0ff */
[----:B------:R-:W-:-:S03]  /*4b30*/  SHF.L.U32 R2, R32, 0x1f, RZ ;  /* 0x0000001f20027819 */ /* 0x000fc600000006ff */
[----:B------:R-:W-:-:S09]  /*4b40*/  ULEA UR4, UR13, UR7, 0x3 ;  /* 0x000000070d047291 */ /* 0x000fd2000f8e18ff */
[----:B------:R-:W1:Y:S02]  /*4b50*/  SYNCS.PHASECHK.TRANS64.TRYWAIT P0, [UR4], R2 ;  /* 0x00000002ff0075a7 */ /* 0x000e640008001104 */
[----:B-1----:R-:W-:Y:S05]  /*4b60*/  @!P0 BRA `(.L_x_79) ;  /* 0x0000002c00748947 */ /* 0x002fea0003800000 */
.L_x_155:
        /* <DEDUP_REMOVED lines=9> */
.L_x_157:
[----:B------:R-:W-:-:S04]  /*4c00*/  UIADD3 UR5, UPT, UPT, UR5, 0x1, URZ ;  /* 0x0000000105057890 */ /* 0x000fc8000fffe0ff */
[----:B------:R-:W-:-:S04]  /*4c10*/  UISETP.NE.AND UP0, UPT, UR5, 0x3, UPT ;  /* 0x000000030500788c */ /* 0x000fc8000bf05270 */
[----:B------:R-:W-:Y:S02]  /*4c20*/  USEL UR4, URZ, 0x1, UP0 ;  /* 0x00000001ff047887 */ /* 0x000fe40008000000 */
[----:B------:R-:W-:-:S04]  /*4c30*/  USEL UR5, UR5, URZ, UP0 ;  /* 0x000000ff05057287 */ /* 0x000fc80008000000 */
[----:B------:R-:W-:Y:S01]  /*4c40*/  ULEA UR5, UR5, UR7, 0x3 ;  /* 0x0000000705057291 */ /* 0x000fe2000f8e18ff */
[----:B-1----:R-:W-:-:S04]  /*4c50*/  LOP3.LUT R2, R32, UR4, RZ, 0x3c, !PT ;  /* 0x0000000420027c12 */ /* 0x002fc8000f8e3cff */
[----:B------:R-:W-:Y:S01]  /*4c60*/  SHF.L.U32 R2, R2, 0x1f, RZ ;  /* 0x0000001f02027819 */ /* 0x000fe200000006ff */
[----:B------:R-:W-:-:S07]  /*4c70*/  IMAD.U32 R0, RZ, RZ, UR5 ;  /* 0x00000005ff007e24 */ /* 0x000fce000f8e00ff */
.L_x_81:
[----:B-1----:R1:W3:Y:S02]  /*4c80*/  SYNCS.PHASECHK.TRANS64.TRYWAIT P0, [R0+URZ], R2 ;  /* 0x00000002000075a7 */ /* 0x0022e400080011ff */
[----:B---3--:R-:W-:Y:S05]  /*4c90*/  @!P0 NANOSLEEP.SYNCS 0x989680 ;  /* 0x009896800000895d */ /* 0x008fea0003900000 */
[----:B------:R-:W3:Y:S02]  /*4ca0*/  @!P0 SYNCS.PHASECHK.TRANS64 P0, [R0+URZ], R2 ;  /* 0x00000002000085a7 */ /* 0x000ee400080010ff */
[----:B--23--:R-:W-:Y:S05]  /*4cb0*/  @P0 EXIT ;  /* 0x000000000000094d */ /* 0x00cfea0003800000 */
[----:B------:R-:W-:Y:S05]  /*4cc0*/  BRA `(.L_x_81) ;  /* 0xfffffffc00ec7947 */ /* 0x000fea000383ffff */
.L_x_69:
[----:B------:R-:W-:-:S06]  /*4cd0*/  UISETP.GE.AND UP1, UPT, UR8, 0x4, UPT ;  /* 0x000000040800788c */ /* 0x000fcc000bf26270 */
[----:B------:R-:W-:-:S13]  /*4ce0*/  PLOP3.LUT P0, PT, PT, PT, UP1, 0x80, 0x8 ;  /* 0x000000000008781c */ /* 0x000fda0003f0f018 */
[----:B------:R-:W-:Y:S05]  /*4cf0*/  @!P0 EXIT ;  /* 0x000000000000894d */ /* 0x000fea0003800000 */
[----:B------:R-:W-:Y:S01]  /*4d00*/  BAR.SYNC.DEFER_BLOCKING 0x6, 0xa0 ;  /* 0x0182800000007b1d */ /* 0x000fe20000010000 */
[C---:B------:R-:W-:Y:S01]  /*4d10*/  IMAD.SHL.U32 R4, R75.reuse, 0x20, RZ ;  /* 0x000000204b047824 */ /* 0x040fe200078e00ff */
[C---:B------:R-:W-:Y:S01]  /*4d20*/  R2P PR, R75.reuse, 0x6 ;  /* 0x000000064b007804 */ /* 0x040fe20000000000 */
[C---:B------:R-:W-:Y:S02]  /*4d30*/  IMAD.SHL.U32 R68, R75.reuse, 0x4, RZ ;  /* 0x000000044b447824 */ /* 0x040fe400078e00ff */
[C---:B------:R-:W-:Y:S01]  /*4d40*/  IMAD.U32 R32, R75.reuse, 0x10000, RZ ;  /* 0x000100004b207824 */ /* 0x040fe200078e00ff */
[----:B------:R-:W-:Y:S02]  /*4d50*/  UMOV UR48, 0x400 ;  /* 0x0000040000307882 */ /* 0x000fe40000000000 */
[----:B------:R-:W1:Y:S01]  /*4d60*/  LDC R67, c[0x0][0x370] ;  /* 0x0000dc00ff437b82 */ /* 0x000e620000000800 */
[----:B------:R-:W-:Y:S01]  /*4d70*/  ULEA UR48, UR37, UR48, 0x18 ;  /* 0x0000003025307291 */ /* 0x000fe2000f8ec0ff */
[C---:B------:R-:W-:Y:S01]  /*4d80*/  LOP3.LUT R3, R4.reuse, 0xe0, RZ, 0xc0, !PT ;  /* 0x000000e004037812 */ /* 0x040fe200078ec0ff */
[----:B------:R-:W-:Y:S01]  /*4d90*/  IMAD.SHL.U32 R2, R75, 0x10, RZ ;  /* 0x000000104b027824 */ /* 0x000fe200078e00ff */
[----:B------:R-:W-:Y:S01]  /*4da0*/  LOP3.LUT R4, R4, 0x100, RZ, 0xc0, !PT ;  /* 0x0000010004047812 */ /* 0x000fe200078ec0ff */
[----:B------:R-:W-:Y:S01]  /*4db0*/  IMAD.MOV.U32 R74, RZ, RZ, 0x8 ;  /* 0x00000008ff4a7424 */ /* 0x000fe200078e00ff */
[----:B------:R-:W-:Y:S01]  /*4dc0*/  LOP3.LUT R68, R3, 0x1c, R68, 0xf8, !PT ;  /* 0x0000001c03447812 */ /* 0x000fe200078ef844 */
[----:B------:R-:W-:Y:S01]  /*4dd0*/  IMAD.MOV.U32 R73, RZ, RZ, 0x10 ;  /* 0x00000010ff497424 */ /* 0x000fe200078e00ff */
[----:B------:R-:W2:Y:S01]  /*4de0*/  LDC R28, c[0x0][0xb0c] ;  /* 0x0002c300ff1c7b82 */ /* 0x000ea20000000800 */
[----:B------:R-:W-:Y:S01]  /*4df0*/  SHF.R.U32.HI R3, RZ, 0x2, R75 ;  /* 0x00000002ff037819 */ /* 0x000fe2000001164b */
[----:B------:R-:W-:Y:S01]  /*4e00*/  IMAD.MOV.U32 R31, RZ, RZ, RZ ;  /* 0x000000ffff1f7224 */ /* 0x000fe200078e00ff */
[----:B------:R-:W-:Y:S01]  /*4e10*/  LOP3.LUT R32, R32, 0x600000, RZ, 0xc0, !PT ;  /* 0x0060000020207812 */ /* 0x000fe200078ec0ff */
[----:B------:R-:W-:Y:S01]  /*4e20*/  IMAD.MOV.U32 R72, RZ, RZ, RZ ;  /* 0x000000ffff487224 */ /* 0x000fe200078e00ff */
[----:B------:R-:W-:Y:S01]  /*4e30*/  LOP3.LUT R2, R4, 0x600, R2, 0xf8, !PT ;  /* 0x0000060004027812 */ /* 0x000fe200078ef802 */
[----:B------:R-:W-:Y:S01]  /*4e40*/  IMAD.MOV.U32 R78, RZ, RZ, RZ ;  /* 0x000000ffff4e7224 */ /* 0x000fe200078e00ff */
[----:B------:R-:W-:Y:S01]  /*4e50*/  LOP3.LUT R68, R68, 0x4, R3, 0x78, !PT ;  /* 0x0000000444447812 */ /* 0x000fe200078e7803 */
[----:B------:R-:W4:Y:S01]  /*4e60*/  LDC R65, c[0x0][0xb20] ;  /* 0x0002c800ff417b82 */ /* 0x000f220000000800 */
[----:B------:R-:W3:Y:S01]  /*4e70*/  LDS R0, [UR48+0x150] ;  /* 0x00015030ff007984 */ /* 0x000ee20008000800 */
[----:B------:R-:W-:Y:S01]  /*4e80*/  LOP3.LUT R75, R75, 0x60, RZ, 0xc0, !PT ;  /* 0x000000604b4b7812 */ /* 0x000fe200078ec0ff */
[----:B------:R-:W-:Y:S01]  /*4e90*/  IMAD.MOV.U32 R71, RZ, RZ, RZ ;  /* 0x000000ffff477224 */ /* 0x000fe200078e00ff */
[----:B------:R-:W-:Y:S01]  /*4ea0*/  LOP3.LUT R68, R2, R68, RZ, 0xfc, !PT ;  /* 0x0000004402447212 */ /* 0x000fe200078efcff */
[----:B------:R-:W1:Y:S01]  /*4eb0*/  LDCU.64 UR54, c[0x0][0x348] ;  /* 0x00006900ff3677ac */ /* 0x000e620008000a00 */
[----:B------:R-:W-:-:S02]  /*4ec0*/  SEL R74, R74, 0xfffffff8, !P1 ;  /* 0xfffffff84a4a7807 */ /* 0x000fc40004800000 */
[----:B------:R-:W1:Y:S01]  /*4ed0*/  LDC R27, c[0x0][0xb30] ;  /* 0x0002cc00ff1b7b82 */ /* 0x000e620000000800 */
[----:B------:R-:W-:Y:S01]  /*4ee0*/  SEL R73, R73, 0xfffffff0, !P2 ;  /* 0xfffffff049497807 */ /* 0x000fe20005000000 */
[----:B------:R-:W1:Y:S01]  /*4ef0*/  LDCU.64 UR38, c[0x0][0x888] ;  /* 0x00011100ff2677ac */ /* 0x000e620008000a00 */
[----:B------:R-:W1:Y:S05]  /*4f00*/  LDCU.64 UR44, c[0x0][0x890] ;  /* 0x00011200ff2c77ac */ /* 0x000e6a0008000a00 */
[----:B------:R-:W1:Y:S01]  /*4f10*/  LDC.64 R60, c[0x0][0xb10] ;  /* 0x0002c400ff3c7b82 */ /* 0x000e620000000a00 */
[----:B------:R-:W-:Y:S01]  /*4f20*/  UMOV UR51, 0x1 ;  /* 0x0000000100337882 */ /* 0x000fe20000000000 */
[----:B------:R-:W-:Y:S01]  /*4f30*/  UMOV UR56, URZ ;  /* 0x000000ff00387c82 */ /* 0x000fe20008000000 */
[----:B------:R-:W-:Y:S01]  /*4f40*/  UIADD3 UR52, UPT, UPT, UR48, 0x400, URZ ;  /* 0x0000040030347890 */ /* 0x000fe2000fffe0ff */
[----:B------:R-:W-:Y:S01]  /*4f50*/  UMOV UR50, URZ ;  /* 0x000000ff00327c82 */ /* 0x000fe20008000000 */
[----:B------:R-:W-:-:S03]  /*4f60*/  UMOV UR49, URZ ;  /* 0x000000ff00317c82 */ /* 0x000fc60008000000 */
[----:B------:R-:W1:Y:S08]  /*4f70*/  LDC.64 R24, c[0x0][0xb18] ;  /* 0x0002c600ff187b82 */ /* 0x000e700000000a00 */
[----:B------:R-:W1:Y:S08]  /*4f80*/  LDC.64 R22, c[0x0][0xb28] ;  /* 0x0002ca00ff167b82 */ /* 0x000e700000000a00 */
[----:B------:R-:W1:Y:S01]  /*4f90*/  LDC.64 R58, c[0x0][0x8b0] ;  /* 0x00022c00ff3a7b82 */ /* 0x000e620000000a00 */
[----:B---3--:R-:W-:-:S07]  /*4fa0*/  IMAD.IADD R32, R0, 0x1, R32 ;  /* 0x0000000100207824 */ /* 0x008fce00078e0220 */
[----:B------:R-:W3:Y:S08]  /*4fb0*/  LDC.64 R56, c[0x0][0x8a8] ;  /* 0x00022a00ff387b82 */ /* 0x000ef00000000a00 */
[----:B--2-4-:R-:W1:Y:S02]  /*4fc0*/  LDC R66, c[0x0][0x374] ;  /* 0x0000dd00ff427b82 */ /* 0x014e640000000800 */
.L_x_112:
[C---:B------:R-:W-:Y:S02]  /*4fd0*/  LEA R0, R78.reuse, UR48, 0x3 ;  /* 0x000000304e007c11 */ /* 0x040fe4000f8e18ff */
[----:B------:R-:W-:Y:S02]  /*4fe0*/  SHF.L.U32 R2, R71, 0x1f, RZ ;  /* 0x0000001f47027819 */ /* 0x000fe400000006ff */
[----:B------:R-:W-:Y:S02]  /*4ff0*/  LEA R16, R78, UR48, 0x4 ;  /* 0x000000304e107c11 */ /* 0x000fe4000f8e20ff */
[----:B------:R-:W2:Y:S02]  /*5000*/  SYNCS.PHASECHK.TRANS64.TRYWAIT P0, [R0+URZ+0xa0], R2 ;  /* 0x0000a002000075a7 */ /* 0x000ea400080011ff */
[----:B--2---:R-:W-:Y:S05]  /*5010*/  @!P0 BRA `(.L_x_82) ;  /* 0x0000002800788947 */ /* 0x004fea0003800000 */
.L_x_158:
[----:B------:R-:W4:Y:S01]  /*5020*/  LDC.64 R10, c[0x0][0xb10] ;  /* 0x0002c400ff0a7b82 */ /* 0x000f220000000a00 */
[----:B------:R-:W3:Y:S01]  /*5030*/  LDS.128 R16, [R16+0x130] ;  /* 0x0001300010107984 */ /* 0x000ee20000000c00 */
[----:B-1----:R-:W-:Y:S01]  /*5040*/  ISETP.NE.AND P1, PT, R27, 0x1, PT ;  /* 0x000000011b00780c */ /* 0x002fe20003f25270 */
[----:B--2---:R-:W-:Y:S01]  /*5050*/  VIADD R0, R0, 0xb0 ;  /* 0x000000b000007836 */ /* 0x004fe20000000000 */
[----:B------:R-:W-:Y:S04]  /*5060*/  ISETP.GE.AND P0, PT, R26, 0x1, PT ;  /* 0x000000011a00780c */ /* 0x000fe80003f06270 */
[----:B------:R-:W1:Y:S01]  /*5070*/  LDC.64 R8, c[0x0][0xb18] ;  /* 0x0002c600ff087b82 */ /* 0x000e620000000a00 */
[----:B------:R-:W-:Y:S01]  /*5080*/  PRMT R0, RZ, 0x654, R0 ;  /* 0x00000654ff007816 */ /* 0x000fe20000000000 */
[----:B------:R-:W-:Y:S01]  /*5090*/  @!PT LDS RZ, [RZ] ;  /* 0x00000000fffff984 */ /* 0x000fe20000000800 */
[----:B------:R-:W-:Y:S01]  /*50a0*/  @!PT LDS RZ, [RZ] ;  /* 0x00000000fffff984 */ /* 0x000fe20000000800 */
[----:B------:R-:W-:Y:S01]  /*50b0*/  @!PT LDS RZ, [RZ] ;  /* 0x00000000fffff984 */ /* 0x000fe20000000800 */
[----:B------:R-:W-:Y:S01]  /*50c0*/  @!PT LDS RZ, [RZ] ;  /* 0x00000000fffff984 */ /* 0x000fe20000000800 */
[----:B------:R2:W-:Y:S06]  /*50d0*/  MEMBAR.ALL.CTA ;  /* 0x0000000000007992 */ /* 0x0005ec0000008000 */
[----:B--2---:R-:W2:Y:S01]  /*50e0*/  FENCE.VIEW.ASYNC.S ;  /* 0x00000000000073c6 */ /* 0x004ea20000000000 */
[----:B------:R-:W1:Y:S08]  /*50f0*/  @!P1 LDC R12, c[0x0][0xb20] ;  /* 0x0002c800ff0c9b82 */ /* 0x000e700000000800 */
[----:B------:R-:W1:Y:S01]  /*5100*/  @!P1 LDC R7, c[0x0][0xb0c] ;  /* 0x0002c300ff079b82 */ /* 0x000e620000000800 */
[----:B--2---:R2:W-:Y:S01]  /*5110*/  SYNCS.ARRIVE.TRANS64.RED.A1T0 RZ, [R0+URZ], RZ ;  /* 0x000000ff00ff79a7 */ /* 0x0045e200081004ff */
[----:B---3--:R-:W-:Y:S04]  /*5120*/  LOP3.LUT P4, RZ, R18, 0x1, RZ, 0xc0, !PT ;  /* 0x0000000112ff7812 */ /* 0x008fe8000788c0ff */
[----:B------:R-:W-:Y:S09]  /*5130*/  P2R R76, PR, RZ, 0x10 ;  /* 0x00000010ff4c7803 */ /* 0x000ff20000000000 */
[----:B------:R-:W-:Y:S02]  /*5140*/  @P4 MOV R30, R16 ;  /* 0x00000010001e4202 */ /* 0x000fe40000000f00 */
[----:B------:R-:W-:Y:S01]  /*5150*/  @P4 LOP3.LUT R29, R17, 0xffff, RZ, 0xc0, !PT ;  /* 0x0000ffff111d4812 */ /* 0x000fe200078ec0ff */
[----:B--2-4-:R-:W-:Y:S06]  /*5160*/  @!P0 BRA `(.L_x_83) ;  /* 0x0000000000a48947 */ /* 0x014fec0003800000 */
[----:B------:R-:W-:Y:S01]  /*5170*/  IMAD.HI.U32 R0, R66, R25, RZ ;  /* 0x0000001942007227 */ /* 0x000fe200078e00ff */
[----:B------:R-:W-:Y:S02]  /*5180*/  ISETP.NE.AND P0, PT, R24, 0x1, PT ;  /* 0x000000011800780c */ /* 0x000fe40003f05270 */
[----:B------:R-:W-:Y:S01]  /*5190*/  ISETP.NE.AND P2, PT, R26, 0x1, PT ;  /* 0x000000011a00780c */ /* 0x000fe20003f45270 */
[----:B------:R-:W-:Y:S01]  /*51a0*/  IMAD.HI.U32 R4, R67, R60, RZ ;  /* 0x0000003c43047227 */ /* 0x000fe200078e00ff */
[----:B------:R-:W-:Y:S02]  /*51b0*/  SHF.R.U32.HI R0, RZ, R65, R0 ;  /* 0x00000041ff007219 */ /* 0x000fe40000011600 */
[----:B------:R-:W-:Y:S01]  /*51c0*/  ISETP.NE.AND P3, PT, R28, 0x1, PT ;  /* 0x000000011c00780c */ /* 0x000fe20003f65270 */
[----:B------:R-:W-:Y:S01]  /*51d0*/  IMAD.HI.U32 R6, R29, R25, RZ ;  /* 0x000000191d067227 */ /* 0x000fe200078e00ff */
[-C--:B------:R-:W-:Y:S02]  /*51e0*/  SHF.R.U32.HI R4, RZ, R61.reuse, R4 ;  /* 0x0000003dff047219 */ /* 0x080fe40000011604 */
[----:B------:R-:W-:Y:S01]  /*51f0*/  SEL R0, R66, R0, !P0 ;  /* 0x0000000042007207 */ /* 0x000fe20004000000 */
[----:B------:R-:W-:Y:S01]  /*5200*/  IMAD.HI.U32 R5, R30, R60, RZ ;  /* 0x0000003c1e057227 */ /* 0x000fe200078e00ff */
[----:B------:R-:W-:Y:S03]  /*5210*/  SEL R4, R67, R4, !P3 ;  /* 0x0000000443047207 */ /* 0x000fe60005800000 */
[-C--:B------:R-:W-:Y:S01]  /*5220*/  IMAD.HI.U32 R3, R0, R22.reuse, RZ ;  /* 0x0000001600037227 */ /* 0x080fe200078e00ff */
[----:B------:R-:W-:Y:S03]  /*5230*/  SHF.R.U32.HI R5, RZ, R61, R5 ;  /* 0x0000003dff057219 */ /* 0x000fe60000011605 */
[----:B------:R-:W-:Y:S01]  /*5240*/  IMAD.HI.U32 R2, R4, R22, RZ ;  /* 0x0000001604027227 */ /* 0x000fe200078e00ff */
[----:B------:R-:W-:Y:S02]  /*5250*/  @P2 SHF.R.U32.HI R0, RZ, R23, R3 ;  /* 0x00000017ff002219 */ /* 0x000fe40000011603 */
[----:B------:R-:W-:Y:S02]  /*5260*/  SHF.R.U32.HI R3, RZ, R65, R6 ;  /* 0x00000041ff037219 */ /* 0x000fe40000011606 */
[----:B------:R-:W-:Y:S01]  /*5270*/  @P2 SHF.R.U32.HI R4, RZ, R23, R2 ;  /* 0x00000017ff042219 */ /* 0x000fe20000011602 */
[----:B------:R-:W-:Y:S01]  /*5280*/  IMAD R0, R26, R0, RZ ;  /* 0x000000001a007224 */ /* 0x000fe200078e02ff */
[----:B------:R-:W-:Y:S02]  /*5290*/  SEL R3, R29, R3, !P0 ;  /* 0x000000031d037207 */ /* 0x000fe40004000000 */
[----:B------:R-:W-:Y:S01]  /*52a0*/  SEL R2, R30, R5, !P3 ;  /* 0x000000051e027207 */ /* 0x000fe20005800000 */
[----:B------:R-:W-:Y:S01]  /*52b0*/  IMAD R5, R26, R4, RZ ;  /* 0x000000041a057224 */ /* 0x000fe200078e02ff */
[C---:B------:R-:W-:Y:S01]  /*52c0*/  ISETP.GE.AND P0, PT, R3.reuse, R0, PT ;  /* 0x000000000300720c */ /* 0x040fe20003f06270 */
[C---:B------:R-:W-:Y:S03]  /*52d0*/  IMAD.HI.U32 R0, R3.reuse, R22, RZ ;  /* 0x0000001603007227 */ /* 0x040fe600078e00ff */
[C---:B------:R-:W-:Y:S02]  /*52e0*/  ISETP.GE.OR P0, PT, R2.reuse, R5, P0 ;  /* 0x000000050200720c */ /* 0x040fe40000706670 */
[----:B------:R-:W-:Y:S04]  /*52f0*/  SHF.R.U32.HI R0, RZ, R23, R0 ;  /* 0x00000017ff007219 */ /* 0x000fe80000011600 */
[C---:B------:R-:W-:Y:S05]  /*5300*/  SEL R6, R3.reuse, R0, !P2 ;  /* 0x0000000003067207 */ /* 0x040fea0005000000 */
        /* <DEDUP_REMOVED lines=14> */
[----:B------:R-:W-:Y:S07]  /*53f0*/  IMAD R29, R3, R24, R29 ;  /* 0x00000018031d7224 */ /* 0x000fee00078e021d */
.L_x_83:
[----:B-1----:R-:W-:Y:S01]  /*5400*/  @!P1 ISETP.NE.AND P0, PT, R8, 0x1, PT ;  /* 0x000000010800980c */ /* 0x002fe20003f05270 */
[----:B------:R-:W-:Y:S01]  /*5410*/  @!P1 IMAD.HI.U32 R0, R30, R10, RZ ;  /* 0x0000000a1e009227 */ /* 0x000fe200078e00ff */
[----:B------:R-:W-:Y:S01]  /*5420*/  @!P1 ISETP.NE.AND P2, PT, R7, 0x1, PT ;  /* 0x000000010700980c */ /* 0x000fe20003f45270 */
[----:B------:R-:W-:Y:S01]  /*5430*/  ULOP3.LUT UP0, URZ, UR52, 0x3f0, URZ, 0xc0, !UPT ;  /* 0x000003f034ff7892 */ /* 0x000fe2000f80c0ff */
[----:B------:R-:W-:Y:S01]  /*5440*/  R2UR UR42, R15 ;  /* 0x000000000f2a72ca */ /* 0x000fe200000e0000 */
[C---:B------:R-:W-:Y:S01]  /*5450*/  @!P1 IMAD.HI.U32 R2, R29.reuse, R9, RZ ;  /* 0x000000091d029227 */ /* 0x040fe200078e00ff */
[----:B------:R-:W-:Y:S02]  /*5460*/  @!P1 SHF.R.U32.HI R0, RZ, R11, R0 ;  /* 0x0000000bff009219 */ /* 0x000fe40000011600 */
[----:B------:R-:W-:Y:S01]  /*5470*/  R2UR UR41, R14 ;  /* 0x000000000e2972ca */ /* 0x000fe200000e0000 */
[----:B------:R-:W-:Y:S01]  /*5480*/  VIADD R78, R78, 0x1 ;  /* 0x000000014e4e7836 */ /* 0x000fe20000000000 */
[----:B------:R-:W-:Y:S02]  /*5490*/  @!P1 SHF.R.U32.HI R2, RZ, R12, R2 ;  /* 0x0000000cff029219 */ /* 0x000fe40000011602 */
[----:B------:R-:W-:Y:S02]  /*54a0*/  @!P1 SEL R3, R30, R0, !P2 ;  /* 0x000000001e039207 */ /* 0x000fe40005000000 */
[----:B------:R-:W-:Y:S02]  /*54b0*/  @!P1 SEL R2, R29, R2, !P0 ;  /* 0x000000021d029207 */ /* 0x000fe40004000000 */
[----:B------:R-:W-:Y:S01]  /*54c0*/  @P4 SHF.R.U32.HI R70, RZ, 0x10, R17 ;  /* 0x00000010ff464819 */ /* 0x000fe20000011611 */
[----:B------:R-:W-:Y:S02]  /*54d0*/  USHF.L.U32 UR42, UR42, 0x6, URZ ;  /* 0x000000062a2a7899 */ /* 0x000fe400080006ff */
[----:B------:R-:W-:Y:S02]  /*54e0*/  @!P1 IMAD.IADD R0, R2, 0x1, -R3 ;  /* 0x0000000102009824 */ /* 0x000fe400078e0a03 */
[----:B------:R-:W-:Y:S01]  /*54f0*/  @!P1 IMAD.IADD R2, R3, 0x1, -R2 ;  /* 0x0000000103029824 */ /* 0x000fe200078e0a02 */
[----:B------:R-:W-:Y:S01]  /*5500*/  USHF.L.U32 UR41, UR41, 0x6, URZ ;  /* 0x0000000629297899 */ /* 0x000fe200080006ff */
[----:B------:R-:W-:Y:S02]  /*5510*/  @!P1 IMAD R30, R0, R7, R30 ;  /* 0x00000007001e9224 */ /* 0x000fe400078e021e */
[----:B------:R-:W-:Y:S01]  /*5520*/  @!P1 IMAD R29, R2, R8, R29 ;  /* 0x00000008021d9224 */ /* 0x000fe200078e021d */
[----:B------:R-:W-:Y:S08]  /*5530*/  BRA.U !UP0, `(.L_x_84) ;  /* 0x00000001087c7547 */ /* 0x000ff0000b800000 */
[----:B------:R-:W1:Y:S01]  /*5540*/  LDCU.64 UR8, c[0x4][0x80] ;  /* 0x01001000ff0877ac */ /* 0x000e620008000a00 */
[----:B------:R-:W-:Y:S01]  /*5550*/  MOV R2, 0x0 ;  /* 0x0000000000027802 */ /* 0x000fe20000000f00 */
[----:B------:R-:W-:Y:S02]  /*5560*/  HFMA2 R12, -RZ, RZ, 0, 5.9604644775390625e-08 ;  /* 0x00000001ff0c7431 */ /* 0x000fe400000001ff */
[----:B------:R-:W-:Y:S01]  /*5570*/  IMAD.MOV.U32 R8, RZ, RZ, 0x70 ;  /* 0x00000070ff087424 */ /* 0x000fe200078e00ff */
[----:B------:R2:W3:Y:S01]  /*5580*/  LDC.64 R14, c[0x4][R2] ;  /* 0x01000000020e7b82 */ /* 0x0004e20000000a00 */
[----:B------:R-:W4:Y:S01]  /*5590*/  LDCU.64 UR6, c[0x4][0x88] ;  /* 0x01001100ff0677ac */ /* 0x000f220008000a00 */
[----:B------:R-:W-:Y:S01]  /*55a0*/  IMAD.MOV.U32 R13, RZ, RZ, RZ ;  /* 0x000000ffff0d7224 */ /* 0x000fe200078e00ff */
[----:B------:R-:W2:Y:S01]  /*55b0*/  LDCU.64 UR4, c[0x4][0x8] ;  /* 0x01000100ff0477ac */ /* 0x000ea20008000a00 */
[----:B-1----:R-:W-:Y:S01]  /*55c0*/  MOV R5, UR9 ;  /* 0x0000000900057c02 */ /* 0x002fe20008000f00 */
[----:B------:R-:W-:Y:S01]  /*55d0*/  IMAD.U32 R4, RZ, RZ, UR8 ;  /* 0x00000008ff047e24 */ /* 0x000fe2000f8e00ff */
[----:B----4-:R-:W-:Y:S01]  /*55e0*/  MOV R7, UR7 ;  /* 0x0000000700077c02 */ /* 0x010fe20008000f00 */
[----:B------:R-:W-:Y:S01]  /*55f0*/  IMAD.U32 R6, RZ, RZ, UR6 ;  /* 0x00000006ff067e24 */ /* 0x000fe2000f8e00ff */
[----:B--2---:R-:W-:Y:S01]  /*5600*/  MOV R11, UR5 ;  /* 0x00000005000b7c02 */ /* 0x004fe20008000f00 */
[----:B------:R-:W-:Y:S02]  /*5610*/  IMAD.U32 R10, RZ, RZ, UR4 ;  /* 0x00000004ff0a7e24 */ /* 0x000fe4000f8e00ff */
[----:B------:R-:W-:Y:S07]  /*5620*/  LEPC R20, `(.L_x_85) ;  /* 0x000000001014794e */ /* 0x000fee0000000000 */
[----:B---3-5:R-:W-:Y:S05]  /*5630*/  CALL.ABS.NOINC R14 ;  /* 0x000000000e007343 */ /* 0x028fea0003c00000 */
.L_x_85:
[----:B------:R-:W1:Y:S01]  /*5640*/  LDCU.64 UR8, c[0x4][0x80] ;  /* 0x01001000ff0877ac */ /* 0x000e620008000a00 */
[----:B------:R-:W2:Y:S01]  /*5650*/  LDC.64 R2, c[0x4][R2] ;  /* 0x0100000002027b82 */ /* 0x000ea20000000a00 */
[----:B------:R-:W-:Y:S02]  /*5660*/  HFMA2 R12, -RZ, RZ, 0, 5.9604644775390625e-08 ;  /* 0x00000001ff0c7431 */ /* 0x000fe400000001ff */
[----:B------:R-:W-:Y:S02]  /*5670*/  IMAD.MOV.U32 R8, RZ, RZ, 0x70 ;  /* 0x00000070ff087424 */ /* 0x000fe400078e00ff */
[----:B------:R-:W-:Y:S01]  /*5680*/  IMAD.MOV.U32 R13, RZ, RZ, RZ ;  /* 0x000000ffff0d7224 */ /* 0x000fe200078e00ff */
[----:B------:R-:W3:Y:S01]  /*5690*/  LDCU.64 UR6, c[0x4][0x88] ;  /* 0x01001100ff0677ac */ /* 0x000ee20008000a00 */
[----:B------:R-:W4:Y:S01]  /*56a0*/  LDCU.64 UR4, c[0x4][0x8] ;  /* 0x01000100ff0477ac */ /* 0x000f220008000a00 */
[----:B-1----:R-:W-:Y:S02]  /*56b0*/  MOV R4, UR8 ;  /* 0x0000000800047c02 */ /* 0x002fe40008000f00 */
[----:B------:R-:W-:Y:S02]  /*56c0*/  MOV R5, UR9 ;  /* 0x0000000900057c02 */ /* 0x000fe40008000f00 */
[----:B---3--:R-:W-:Y:S01]  /*56d0*/  MOV R7, UR7 ;  /* 0x0000000700077c02 */ /* 0x008fe20008000f00 */
[----:B------:R-:W-:Y:S01]  /*56e0*/  IMAD.U32 R6, RZ, RZ, UR6 ;  /* 0x00000006ff067e24 */ /* 0x000fe2000f8e00ff */
[----:B----4-:R-:W-:Y:S01]  /*56f0*/  MOV R11, UR5 ;  /* 0x00000005000b7c02 */ /* 0x010fe20008000f00 */
[----:B------:R-:W-:Y:S02]  /*5700*/  IMAD.U32 R10, RZ, RZ, UR4 ;  /* 0x00000004ff0a7e24 */ /* 0x000fe4000f8e00ff */
[----:B------:R-:W-:Y:S07]  /*5710*/  LEPC R20, `(.L_x_84) ;  /* 0x000000001014794e */ /* 0x000fee0000000000 */
[----:B--2---:R-:W-:Y:S05]  /*5720*/  CALL.ABS.NOINC R2 ;  /* 0x0000000002007343 */ /* 0x004fea0003c00000 */
.L_x_84:
[----:B------:R-:W-:Y:S01]  /*5730*/  ISETP.NE.U32.AND P4, PT, R58, RZ, PT ;  /* 0x000000ff3a00720c */ /* 0x000fe20003f85070 */
[----:B------:R-:W-:Y:S01]  /*5740*/  UISETP.NE.AND UP2, UPT, UR53, URZ, UPT ;  /* 0x000000ff3500728c */ /* 0x000fe2000bf45270 */
[----:B------:R-:W-:Y:S01]  /*5750*/  ISETP.NE.U32.AND P2, PT, RZ, UR38, PT ;  /* 0x00000026ff007c0c */ /* 0x000fe2000bf45070 */
[----:B------:R-:W-:Y:S01]  /*5760*/  UISETP.NE.U32.AND UP1, UPT, UR44, URZ, UPT ;  /* 0x000000ff2c00728c */ /* 0x000fe2000bf25070 */
[----:B------:R-:W-:Y:S01]  /*5770*/  ISETP.NE.AND.EX P4, PT, R59, RZ, PT, P4 ;  /* 0x000000ff3b00720c */ /* 0x000fe20003f85340 */
[----:B------:R-:W-:Y:S01]  /*5780*/  UPLOP3.LUT UP0, UPT, UPT, UPT, UPT, 0x40, 0x4 ;  /* 0x000000000004789c */ /* 0x000fe20003f0e870 */
[----:B------:R-:W-:Y:S01]  /*5790*/  ISETP.NE.AND.EX P2, PT, RZ, UR39, PT, P2 ;  /* 0x00000027ff007c0c */ /* 0x000fe2000bf45320 */
[----:B------:R-:W-:Y:S01]  /*57a0*/  UISETP.NE.AND.EX UP1, UPT, UR45, URZ, UPT, UP1 ;  /* 0x000000ff2d00728c */ /* 0x000fe2000bf25310 */
[----:B------:R-:W-:Y:S04]  /*57b0*/  PLOP3.LUT P1, PT, PT, PT, UP2, 0x80, 0x8 ;  /* 0x000000000008781c */ /* 0x000fe80003f2f028 */
[----:B------:R-:W-:Y:S06]  /*57c0*/  @UP2 UPLOP3.LUT UP0, UPT, UPT, UPT, UP1, 0x80, 0x8 ;  /* 0x000000000008289c */ /* 0x000fec0003f0f010 */
[----:B------:R-:W-:Y:S01]  /*57d0*/  PLOP3.LUT P0, PT, PT, PT, UP0, 0x80, 0x8 ;  /* 0x000000000008781c */ /* 0x000fe20003f0f008 */
[----:B------:R-:W-:Y:S01]  /*57e0*/  @!UPT UIADD3 URZ, UPT, UPT, URZ, URZ, URZ ;  /* 0x000000fffffff290 */ /* 0x000fe2000fffe0ff */
[----:B------:R-:W-:Y:S11]  /*57f0*/  BRA.U !UP1, `(.L_x_86) ;  /* 0x0000000109387547 */ /* 0x000ff6000b800000 */
[----:B------:R-:W-:Y:S01]  /*5800*/  UISETP.NE.U32.AND UP0, UPT, UR38, URZ, UPT ;  /* 0x000000ff2600728c */ /* 0x000fe2000bf05070 */
[----:B------:R-:W-:Y:S02]  /*5810*/  HFMA2 R0, -RZ, RZ, 0, 5.9604644775390625e-08 ;  /* 0x00000001ff007431 */ /* 0x000fe400000001ff */
[----:B------:R-:W-:Y:S01]  /*5820*/  IMAD.MOV.U32 R64, RZ, RZ, 0x1 ;  /* 0x00000001ff407424 */ /* 0x000fe200078e00ff */
[----:B------:R-:W-:Y:S06]  /*5830*/  UISETP.NE.AND.EX UP0, UPT, UR39, URZ, UPT, UP0 ;  /* 0x000000ff2700728c */ /* 0x000fec000bf05300 */
[----:B------:R-:W-:Y:S05]  /*5840*/  PLOP3.LUT P3, PT, PT, PT, UP0, 0x80, 0x8 ;  /* 0x000000000008781c */ /* 0x000fea0003f6f008 */
[----:B------:R-:W1:Y:S01]  /*5850*/  @UP0 LDCU.64 UR6, c[0x0][0x888] ;  /* 0x00011100ff0607ac */ /* 0x000e620008000a00 */
[----:B------:R-:W-:Y:S07]  /*5860*/  @UP0 UIMAD UR4, UR36, UR44, URZ ;  /* 0x0000002c240402a4 */ /* 0x000fee000f8e02ff */
[----:B------:R-:W-:Y:S01]  /*5870*/  @!P3 PRMT R64, R0, 0x7610, R64 ;  /* 0x000076100040b816 */ /* 0x000fe20000000040 */
[----:B-1----:R-:W-:Y:S03]  /*5880*/  @UP0 UIMAD.WIDE UR6, UR4, 0x4, UR6 ;  /* 0x00000004040608a5 */ /* 0x002fe6000f8e0206 */
[----:B------:R-:W1:Y:S03]  /*5890*/  @!UP0 LDCU UR4, c[0x0][0x880] ;  /* 0x00011000ff0487ac */ /* 0x000e660008000800 */
[----:B------:R-:W-:Y:S01]  /*58a0*/  IMAD.U32 R2, RZ, RZ, UR6 ;  /* 0x00000006ff027e24 */ /* 0x000fe2000f8e00ff */
[----:B------:R-:W-:Y:S05]  /*58b0*/  MOV R3, UR7 ;  /* 0x0000000700037c02 */ /* 0x000fea0008000f00 */
[----:B-----5:R2:W5:Y:S02]  /*58c0*/  @P3 LDG.E R35, desc[UR46][R2.64] ;  /* 0x0000002e02233981 */ /* 0x020564000c1e1900 */
[----:B-12---:R-:W-:Y:S02]  /*58d0*/  @!P3 IMAD.U32 R35, RZ, RZ, UR4 ;  /* 0x00000004ff23be24 */ /* 0x006fe4000f8e00ff */
.L_x_86:
[----:B------:R-:W-:Y:S05]  /*58e0*/  @!P4 BRA `(.L_x_87) ;  /* 0x000000000020c947 */ /* 0x000fea0003800000 */
[----:B------:R-:W-:Y:S04]  /*58f0*/  ISETP.NE.U32.AND P3, PT, R56, RZ, PT ;  /* 0x000000ff3800720c */ /* 0x000fe80003f65070 */
[----:B------:R-:W-:Y:S11]  /*5900*/  ISETP.NE.AND.EX P3, PT, R57, RZ, PT, P3 ;  /* 0x000000ff3900720c */ /* 0x000ff60003f65330 */
[----:B------:R-:W-:Y:S02]  /*5910*/  @!UPT UIADD3 URZ, UPT, UPT, URZ, URZ, URZ ;  /* 0x000000fffffff290 */ /* 0x000fe4000fffe0ff */
[----:B------:R-:W1:Y:S01]  /*5920*/  @P3 LDC.64 R2, c[0x0][0x8a8] ;  /* 0x00022a00ff023b82 */ /* 0x000e620000000a00 */
[----:B------:R-:W-:Y:S04]  /*5930*/  @P3 IMAD R0, R58, UR36, RZ ;  /* 0x000000243a003c24 */ /* 0x000fe8000f8e02ff */
[----:B-1----:R-:W-:Y:S05]  /*5940*/  @P3 IMAD.WIDE R2, R0, 0x4, R2 ;  /* 0x0000000400023825 */ /* 0x002fea00078e0202 */
[----:B-----5:R1:W5:Y:S02]  /*5950*/  @P3 LDG.E R33, desc[UR46][R2.64] ;  /* 0x0000002e02213981 */ /* 0x020364000c1e1900 */
[----:B-1----:R-:W2:Y:S02]  /*5960*/  @!P3 LDC R33, c[0x0][0x8a0] ;  /* 0x00022800ff21bb82 */ /* 0x002ea40000000800 */
.L_x_87:
[----:B-----5:R-:W-:Y:S01]  /*5970*/  FSETP.NEU.AND P3, PT, R35, RZ, PT ;  /* 0x000000ff2300720b */ /* 0x020fe20003f6d000 */
[----:B------:R-:W-:Y:S01]  /*5980*/  IMAD.U32 R2, RZ, RZ, UR56 ;  /* 0x00000038ff027e24 */ /* 0x000fe2000f8e00ff */
[----:B------:R-:W-:Y:S01]  /*5990*/  SEL R5, RZ, 0xffffffff, P2 ;  /* 0xffffffffff057807 */ /* 0x000fe20001000000 */
[----:B------:R-:W-:Y:S01]  /*59a0*/  ULOP3.LUT UR4, UR51, 0x1, URZ, 0x3c, !UPT ;  /* 0x0000000133047892 */ /* 0x000fe2000f8e3cff */
[----:B------:R-:W-:Y:S01]  /*59b0*/  @P1 LOP3.LUT P2, RZ, R64, 0xff, RZ, 0xc0, !PT ;  /* 0x000000ff40ff1812 */ /* 0x000fe2000784c0ff */
[----:B------:R-:W-:Y:S01]  /*59c0*/  BSSY B1, `(.L_x_88) ;  /* 0x000004b000017945 */ /* 0x000fe20003800000 */
[----:B------:R-:W-:Y:S01]  /*59d0*/  @P1 SEL R0, RZ, 0xffffffff, P3 ;  /* 0xffffffffff001807 */ /* 0x000fe20001800000 */
[----:B------:R-:W-:Y:S01]  /*59e0*/  IMAD.MOV.U32 R85, RZ, RZ, 0x1 ;  /* 0x00000001ff557424 */ /* 0x000fe200078e00ff */
[----:B------:R-:W-:Y:S01]  /*59f0*/  LEA R2, R2, UR48, 0x3 ;  /* 0x0000003002027c11 */ /* 0x000fe2000f8e18ff */
[----:B------:R-:W-:Y:S01]  /*5a00*/  IMAD.U32 R83, RZ, RZ, UR4 ;  /* 0x00000004ff537e24 */ /* 0x000fe2000f8e00ff */
[----:B------:R-:W-:Y:S01]  /*5a10*/  @P0 SEL R0, R5, R0, !P2 ;  /* 0x0000000005000207 */ /* 0x000fe20005000000 */
[----:B------:R-:W-:Y:S01]  /*5a20*/  IMAD.U32 R84, RZ, RZ, UR56 ;  /* 0x00000038ff547e24 */ /* 0x000fe2000f8e00ff */
[C---:B------:R-:W-:Y:S02]  /*5a30*/  LEA R82, R31.reuse, UR48, 0x3 ;  /* 0x000000301f527c11 */ /* 0x040fe4000f8e18ff */
[----:B------:R-:W-:Y:S02]  /*5a40*/  CS2R R54, SRZ ;  /* 0x0000000000367805 */ /* 0x000fe4000001ff00 */
[----:B------:R-:W-:Y:S02]  /*5a50*/  @P1 LOP3.LUT R0, R0, 0x1, RZ, 0xc0, !PT ;  /* 0x0000000100001812 */ /* 0x000fe400078ec0ff */
[----:B------:R-:W-:Y:S02]  /*5a60*/  CS2R R52, SRZ ;  /* 0x0000000000347805 */ /* 0x000fe4000001ff00 */
[----:B------:R-:W-:Y:S02]  /*5a70*/  SHF.L.U32 R3, R72, 0x1f, RZ ;  /* 0x0000001f48037819 */ /* 0x000fe400000006ff */
[----:B------:R-:W-:Y:S02]  /*5a80*/  CS2R R50, SRZ ;  /* 0x0000000000327805 */ /* 0x000fe4000001ff00 */
[----:B------:R-:W-:Y:S02]  /*5a90*/  ISETP.NE.U32.OR P5, PT, R0, 0x1, !P1 ;  /* 0x000000010000780c */ /* 0x000fe40004fa5470 */
[----:B------:R-:W-:Y:S02]  /*5aa0*/  CS2R R48, SRZ ;  /* 0x0000000000307805 */ /* 0x000fe4000001ff00 */
[----:B------:R-:W-:Y:S02]  /*5ab0*/  PLOP3.LUT P2, PT, PT, PT, UP1, 0x80, 0x8 ;  /* 0x000000000008781c */ /* 0x000fe40003f4f018 */
[----:B------:R-:W-:Y:S02]  /*5ac0*/  CS2R R46, SRZ ;  /* 0x00000000002e7805 */ /* 0x000fe4000001ff00 */
[----:B------:R-:W-:Y:S02]  /*5ad0*/  LEA.HI R34, R31, R31, RZ, 0x1 ;  /* 0x0000001f1f227211 */ /* 0x000fe400078f08ff */
[----:B------:R-:W-:Y:S02]  /*5ae0*/  CS2R R44, SRZ ;  /* 0x00000000002c7805 */ /* 0x000fe4000001ff00 */
[----:B------:R-:W-:Y:S02]  /*5af0*/  LOP3.LUT P4, R77, R64, 0xff, RZ, 0xc0, !PT ;  /* 0x000000ff404d7812 */ /* 0x000fe4000788c0ff */
[----:B------:R-:W-:Y:S02]  /*5b00*/  CS2R R42, SRZ ;  /* 0x00000000002a7805 */ /* 0x000fe4000001ff00 */
[----:B------:R-:W-:Y:S02]  /*5b10*/  SEL R4, RZ, 0xffffffff, P3 ;  /* 0xffffffffff047807 */ /* 0x000fe40001800000 */
[----:B------:R-:W-:Y:S02]  /*5b20*/  CS2R R40, SRZ ;  /* 0x0000000000287805 */ /* 0x000fe4000001ff00 */
[----:B------:R-:W-:Y:S02]  /*5b30*/  P2R R79, PR, RZ, 0x20 ;  /* 0x00000020ff4f7803 */ /* 0x000fe40000000000 */
[----:B------:R-:W-:Y:S02]  /*5b40*/  @P5 SHF.L.U32 R0, R83, 0x1f, RZ ;  /* 0x0000001f53005819 */ /* 0x000fe400000006ff */
[----:B------:R-:W-:Y:S02]  /*5b50*/  @P2 SEL R4, R5, R4, !P4 ;  /* 0x0000000405042207 */ /* 0x000fe40006000000 */
[----:B------:R1:W3:Y:S02]  /*5b60*/  @P5 SYNCS.PHASECHK.TRANS64.TRYWAIT P1, [R2+URZ+0x60], R0 ;  /* 0x00006000020055a7 */ /* 0x0002e400080211ff */
[----:B------:R-:W-:Y:S04]  /*5b70*/  LOP3.LUT R4, R4, 0x1, RZ, 0xc0, !PT ;  /* 0x0000000104047812 */ /* 0x000fe800078ec0ff */
[----:B------:R-:W-:Y:S04]  /*5b80*/  ISETP.NE.U32.AND P2, PT, R4, 0x1, PT ;  /* 0x000000010400780c */ /* 0x000fe80003f45070 */
[----:B------:R-:W-:Y:S01]  /*5b90*/  P2R R86, PR, RZ, 0x4 ;  /* 0x00000004ff567803 */ /* 0x000fe20000000000 */
[----:B------:R4:W2:Y:S01]  /*5ba0*/  SYNCS.PHASECHK.TRANS64.TRYWAIT P0, [R82+URZ+0xc0], R3 ;  /* 0x0000c003520075a7 */ /* 0x0008a200080011ff */
[C---:B-1----:R-:W-:Y:S01]  /*5bb0*/  IMAD.SHL.U32 R0, R34.reuse, 0x20, RZ ;  /* 0x0000002022007824 */ /* 0x042fe200078e00ff */
[----:B------:R-:W-:Y:S04]  /*5bc0*/  LOP3.LUT R34, R34, 0xffe, RZ, 0xc0, !PT ;  /* 0x00000ffe22227812 */ /* 0x000fe800078ec0ff */
[----:B------:R-:W-:Y:S01]  /*5bd0*/  LOP3.LUT R0, R0, 0xffffffc0, RZ, 0xc0, !PT ;  /* 0xffffffc000007812 */ /* 0x000fe200078ec0ff */
[----:B------:R-:W-:Y:S04]  /*5be0*/  IMAD.IADD R34, R31, 0x1, -R34 ;  /* 0x000000011f227824 */ /* 0x000fe800078e0a22 */
[----:B------:R-:W-:Y:S04]  /*5bf0*/  IMAD.IADD R0, R32, 0x1, R0 ;  /* 0x0000000120007824 */ /* 0x000fe800078e0200 */
[----:B------:R-:W-:Y:S01]  /*5c00*/  IMAD R34, R34, 0x100000, R0 ;  /* 0x0010000022227824 */ /* 0x000fe200078e0200 */
[----:B---3--:R-:W-:Y:S01]  /*5c10*/  @P5 SEL R85, RZ, 0x1, !P1 ;  /* 0x00000001ff555807 */ /* 0x008fe20004800000 */
[----:B----4-:R-:W-:Y:S06]  /*5c20*/  @!P5 BRA `(.L_x_89) ;  /* 0x000000000090d947 */ /* 0x010fec0003800000 */
[----:B------:R-:W-:Y:S01]  /*5c30*/  HFMA2 R47, -RZ, RZ, 0, 0 ;  /* 0x00000000ff2f7431 */ /* 0x000fe200000001ff */
[----:B------:R-:W-:Y:S01]  /*5c40*/  ISETP.NE.AND P1, PT, R85, RZ, PT ;  /* 0x000000ff5500720c */ /* 0x000fe20003f25270 */
[----:B------:R-:W-:Y:S01]  /*5c50*/  IMAD.U32 R5, RZ, RZ, UR56 ;  /* 0x00000038ff057e24 */ /* 0x000fe2000f8e00ff */
[----:B------:R-:W-:Y:S11]  /*5c60*/  BSSY B0, `(.L_x_90) ;  /* 0x0000005000007945 */ /* 0x000ff60003800000 */
[----:B------:R-:W-:Y:S05]  /*5c70*/  @P1 BRA `(.L_x_91) ;  /* 0x00000000000c1947 */ /* 0x000fea0003800000 */
[----:B------:R-:W-:Y:S04]  /*5c80*/  SHF.L.U32 R0, R83, 0x1f, RZ ;  /* 0x0000001f53007819 */ /* 0x000fe800000006ff */
[----:B------:R-:W1:Y:S02]  /*5c90*/  SYNCS.PHASECHK.TRANS64.TRYWAIT P1, [R2+URZ+0x60], R0 ;  /* 0x00006000020075a7 */ /* 0x000e6400080211ff */
[----:B-1----:R-:W-:Y:S05]  /*5ca0*/  @!P1 BRA `(.L_x_92) ;  /* 0x0000001c00689947 */ /* 0x002fea0003800000 */
.L_x_91:
[----:B------:R-:W-:Y:S05]  /*5cb0*/  BSYNC B0 ;  /* 0x0000000000007941 */ /* 0x000fea0003800000 */
.L_x_90:
[----:B------:R-:W-:Y:S01]  /*5cc0*/  ISETP.NE.AND P1, PT, R86, RZ, PT ;  /* 0x000000ff5600720c */ /* 0x000fe20003f25270 */
[----:B------:R-:W-:Y:S01]  /*5cd0*/  IMAD.MOV.U32 R46, RZ, RZ, RZ ;  /* 0x000000ffff2e7224 */ /* 0x000fe200078e00ff */
[----:B------:R-:W-:Y:S02]  /*5ce0*/  CS2R R44, SRZ ;  /* 0x00000000002c7805 */ /* 0x000fe4000001ff00 */
[----:B------:R-:W-:Y:S02]  /*5cf0*/  CS2R R42, SRZ ;  /* 0x00000000002a7805 */ /* 0x000fe4000001ff00 */
[----:B------:R-:W-:Y:S02]  /*5d00*/  CS2R R40, SRZ ;  /* 0x0000000000287805 */ /* 0x000fe4000001ff00 */
[----:B------:R-:W-:Y:S02]  /*5d10*/  CS2R R50, SRZ ;  /* 0x0000000000327805 */ /* 0x000fe4000001ff00 */
[----:B------:R-:W-:Y:S02]  /*5d20*/  CS2R R48, SRZ ;  /* 0x0000000000307805 */ /* 0x000fe4000001ff00 */
[----:B------:R-:W-:Y:S02]  /*5d30*/  CS2R R54, SRZ ;  /* 0x0000000000367805 */ /* 0x000fe4000001ff00 */
[----:B------:R-:W-:Y:S01]  /*5d40*/  CS2R R52, SRZ ;  /* 0x0000000000347805 */ /* 0x000fe2000001ff00 */
[----:B------:R-:W-:Y:S01]  /*5d50*/  @P1 IMAD R5, R5, 0x800, R68 ;  /* 0x0000080005051824 */ /* 0x000fe200078e0244 */
[----:B------:R-:W-:Y:S05]  /*5d60*/  @P1 WARPSYNC.ALL ;  /* 0x0000000000001948 */ /* 0x000fea0003800000 */
[----:B------:R-:W-:Y:S01]  /*5d70*/  @P1 LEA R5, R5, UR48, 0x2 ;  /* 0x0000003005051c11 */ /* 0x000fe2000f8e10ff */
[----:B------:R-:W-:Y:S04]  /*5d80*/  UIADD3 UR5, UPT, UPT, UR56, 0x1, URZ ;  /* 0x0000000138057890 */ /* 0x000fe8000fffe0ff */
[----:B------:R3:W4:Y:S01]  /*5d90*/  @P1 LDSM.16.M88.4 R40, [R5+0x400] ;  /* 0x000400000528183b */ /* 0x0007220000000200 */
[----:B------:R-:W-:Y:S01]  /*5da0*/  @P1 VIADD R4, R5, 0x400 ;  /* 0x0000040005041836 */ /* 0x000fe20000000000 */
[----:B------:R-:W-:Y:S01]  /*5db0*/  UISETP.NE.AND UP0, UPT, UR5, 0x3, UPT ;  /* 0x000000030500788c */ /* 0x000fe2000bf05270 */
[C-C-:B-1----:R-:W-:Y:S02]  /*5dc0*/  @P1 IMAD R2, R74.reuse, 0x4, R5.reuse ;  /* 0x000000044a021824 */ /* 0x142fe400078e0205 */
[C---:B------:R-:W-:Y:S01]  /*5dd0*/  @P1 IMAD R4, R73.reuse, 0x4, R4 ;  /* 0x0000000449041824 */ /* 0x040fe200078e0204 */
[----:B------:R-:W-:Y:S01]  /*5de0*/  USEL UR4, URZ, 0x1, UP0 ;  /* 0x00000001ff047887 */ /* 0x000fe20008000000 */
[----:B------:R-:W-:Y:S01]  /*5df0*/  @P1 IMAD R0, R73, 0x4, R5 ;  /* 0x0000000449001824 */ /* 0x000fe200078e0205 */
[----:B------:R3:W1:Y:S01]  /*5e00*/  @P1 LDSM.16.M88.4 R44, [R2+0x400] ;  /* 0x00040000022c183b */ /* 0x0006620000000200 */
[----:B------:R-:W-:Y:S01]  /*5e10*/  @P1 IMAD R4, R74, 0x4, R4 ;  /* 0x000000044a041824 */ /* 0x000fe200078e0204 */
[----:B------:R-:W-:Y:S02]  /*5e20*/  USEL UR5, UR5, URZ, UP0 ;  /* 0x000000ff05057287 */ /* 0x000fe40008000000 */
[----:B------:R3:W1:Y:S01]  /*5e30*/  @P1 LDSM.16.M88.4 R48, [R0+0x400] ;  /* 0x000400000030183b */ /* 0x0006620000000200 */
[----:B------:R-:W-:Y:S03]  /*5e40*/  LOP3.LUT R83, R83, UR4, RZ, 0x3c, !PT ;  /* 0x0000000453537c12 */ /* 0x000fe6000f8e3cff */
[----:B------:R3:W1:Y:S01]  /*5e50*/  @P1 LDSM.16.M88.4 R52, [R4] ;  /* 0x000000000434183b */ /* 0x0006620000000200 */
[----:B------:R-:W-:Y:S03]  /*5e60*/  IMAD.U32 R84, RZ, RZ, UR5 ;  /* 0x00000005ff547e24 */ /* 0x000fe6000f8e00ff */
.L_x_89:
[----:B------:R-:W-:Y:S05]  /*5e70*/  BSYNC B1 ;  /* 0x0000000000017941 */ /* 0x000fea0003800000 */
.L_x_88:
[----:B---3--:R-:W-:Y:S04]  /*5e80*/  SHF.R.U32.HI R0, RZ, 0x15, R34 ;  /* 0x00000015ff007819 */ /* 0x008fe80000011622 */
[----:B------:R-:W-:Y:S01]  /*5e90*/  LOP3.LUT P1, RZ, R0, 0x3, R69, 0x48, !PT ;  /* 0x0000000300ff7812 */ /* 0x000fe20007824845 */
[----:B------:R-:W-:Y:S01]  /*5ea0*/  @!UPT UIADD3 URZ, UPT, UPT, URZ, URZ, URZ ;  /* 0x000000fffffff290 */ /* 0x000fe2000fffe0ff */
[----:B--2---:R-:W-:Y:S11]  /*5eb0*/  @P0 BRA `(.L_x_93) ;  /* 0x0000000000080947 */ /* 0x004ff60003800000 */
[----:B------:R-:W2:Y:S02]  /*5ec0*/  SYNCS.PHASECHK.TRANS64.TRYWAIT P0, [R82+URZ+0xc0], R3 ;  /* 0x0000c003520075a7 */ /* 0x000ea400080011ff */
[----:B--2---:R-:W-:Y:S05]  /*5ed0*/  @!P0 BRA `(.L_x_94) ;  /* 0x0000001800f08947 */ /* 0x004fea0003800000 */
.L_x_93:
[----:B------:R-:W-:Y:S05]  /*5ee0*/  @!P1 BRA `(.L_x_95) ;  /* 0x0000000000409947 */ /* 0x000fea0003800000 */
[----:B------:R-:W3:Y:S01]  /*5ef0*/  LDCU.64 UR8, c[0x4][0x70] ;  /* 0x01000e00ff0877ac */ /* 0x000ee20008000a00 */
[----:B--2---:R-:W-:Y:S01]  /*5f00*/  MOV R3, 0x0 ;  /* 0x0000000000037802 */ /* 0x004fe20000000f00 */
[----:B------:R-:W-:Y:S02]  /*5f10*/  HFMA2 R12, -RZ, RZ, 0, 5.9604644775390625e-08 ;  /* 0x00000001ff0c7431 */ /* 0x000fe400000001ff */
[----:B------:R-:W-:Y:S02]  /*5f20*/  IMAD.MOV.U32 R8, RZ, RZ, 0x192 ;  /* 0x00000192ff087424 */ /* 0x000fe400078e00ff */
[----:B------:R-:W-:Y:S01]  /*5f30*/  IMAD.MOV.U32 R13, RZ, RZ, RZ ;  /* 0x000000ffff0d7224 */ /* 0x000fe200078e00ff */
[----:B------:R-:W2:Y:S01]  /*5f40*/  LDCU.64 UR6, c[0x4][0x78] ;  /* 0x01000f00ff0677ac */ /* 0x000ea20008000a00 */
[----:B------:R-:W1:Y:S01]  /*5f50*/  LDC.64 R2, c[0x4][R3] ;  /* 0x0100000003027b82 */ /* 0x000e620000000a00 */
[----:B------:R-:W5:Y:S01]  /*5f60*/  LDCU.64 UR4, c[0x4][0x10] ;  /* 0x01000200ff0477ac */ /* 0x000f620008000a00 */
[----:B---3--:R-:W-:Y:S01]  /*5f70*/  MOV R5, UR9 ;  /* 0x0000000900057c02 */ /* 0x008fe20008000f00 */
[----:B------:R-:W-:Y:S01]  /*5f80*/  IMAD.U32 R4, RZ, RZ, UR8 ;  /* 0x00000008ff047e24 */ /* 0x000fe2000f8e00ff */
[----:B--2---:R-:W-:Y:S01]  /*5f90*/  MOV R7, UR7 ;  /* 0x0000000700077c02 */ /* 0x004fe20008000f00 */
[----:B------:R-:W-:Y:S01]  /*5fa0*/  IMAD.U32 R6, RZ, RZ, UR6 ;  /* 0x00000006ff067e24 */ /* 0x000fe2000f8e00ff */
[----:B-----5:R-:W-:Y:S01]  /*5fb0*/  MOV R11, UR5 ;  /* 0x00000005000b7c02 */ /* 0x020fe20008000f00 */
[----:B------:R-:W-:Y:S02]  /*5fc0*/  IMAD.U32 R10, RZ, RZ, UR4 ;  /* 0x00000004ff0a7e24 */ /* 0x000fe4000f8e00ff */
[----:B------:R-:W-:Y:S07]  /*5fd0*/  LEPC R20, `(.L_x_95) ;  /* 0x000000001014794e */ /* 0x000fee0000000000 */
[----:B-1--4-:R-:W-:Y:S05]  /*5fe0*/  CALL.ABS.NOINC R2 ;  /* 0x0000000002007343 */ /* 0x012fea0003c00000 */
.L_x_95:
[----:B------:R-:W-:Y:S05]  /*5ff0*/  WARPSYNC.ALL ;  /* 0x0000000000007948 */ /* 0x000fea0003800000 */
[----:B------:R-:W-:Y:S01]  /*6000*/  R2UR UR4, R34 ;  /* 0x00000000220472ca */ /* 0x000fe200000e0000 */
[----:B------:R-:W-:Y:S01]  /*6010*/  BSSY.RECONVERGENT B0, `(.L_x_96) ;  /* 0x000003e000007945 */ /* 0x000fe20003800200 */
[----:B------:R-:W-:Y:S02]  /*6020*/  MOV R20, UR56 ;  /* 0x0000003800147c02 */ /* 0x000fe40008000f00 */
[----:B------:R-:W-:Y:S02]  /*6030*/  SHF.L.U32 R80, R74, 0x2, RZ ;  /* 0x000000024a507819 */ /* 0x000fe400000006ff */
[----:B------:R-:W-:Y:S02]  /*6040*/  LEA R20, R20, R68, 0xb ;  /* 0x0000004414147211 */ /* 0x000fe400078e58ff */
[----:B------:R-:W-:Y:S02]  /*6050*/  SHF.L.U32 R81, R73, 0x2, RZ ;  /* 0x0000000249517819 */ /* 0x000fe400000006ff */
[----:B------:R-:W-:Y:S02]  /*6060*/  LEA R20, R20, UR48, 0x2 ;  /* 0x0000003014147c11 */ /* 0x000fe4000f8e10ff */
[----:B------:R-:W-:Y:S01]  /*6070*/  ISETP.NE.AND P0, PT, R75, RZ, PT ;  /* 0x000000ff4b00720c */ /* 0x000fe20003f05270 */
[----:B------:R-:W3:Y:S02]  /*6080*/  LDTM.16dp128bit.x8 R4, tmem[UR4] ;  /* 0x00000004000479ee */ /* 0x000ee40008180000 */
[C---:B---3--:R-:W-:Y:S01]  /*6090*/  FMUL R0, R33.reuse, R4 ;  /* 0x0000000421007220 */ /* 0x048fe20000400000 */
[C---:B------:R-:W-:Y:S01]  /*60a0*/  FMUL R2, R33.reuse, R5 ;  /* 0x0000000521027220 */ /* 0x040fe20000400000 */
[C---:B--2---:R-:W-:Y:S01]  /*60b0*/  FMUL R3, R33.reuse, R6 ;  /* 0x0000000621037220 */ /* 0x044fe20000400000 */
[----:B------:R-:W-:Y:S01]  /*60c0*/  FMUL R7, R33, R7 ;  /* 0x0000000721077220 */ /* 0x000fe20000400000 */
[----:B----4-:R-:W-:Y:S01]  /*60d0*/  FFMA R36, R35, R40, R0 ;  /* 0x0000002823247223 */ /* 0x010fe20000000000 */
[----:B------:R-:W-:Y:S01]  /*60e0*/  FMUL R4, R33, R8 ;  /* 0x0000000821047220 */ /* 0x000fe20000400000 */
[----:B------:R-:W-:Y:S01]  /*60f0*/  FFMA R37, R35, R41, R2 ;  /* 0x0000002923257223 */ /* 0x000fe20000000002 */
[----:B------:R-:W-:Y:S01]  /*6100*/  FMUL R5, R33, R9 ;  /* 0x0000000921057220 */ /* 0x000fe20000400000 */
[----:B------:R-:W-:Y:S01]  /*6110*/  FFMA R38, R35, R42, R3 ;  /* 0x0000002a23267223 */ /* 0x000fe20000000003 */
[----:B------:R-:W-:Y:S01]  /*6120*/  FMUL R6, R33, R10 ;  /* 0x0000000a21067220 */ /* 0x000fe20000400000 */
[----:B------:R-:W-:Y:S01]  /*6130*/  FFMA R39, R35, R43, R7 ;  /* 0x0000002b23277223 */ /* 0x000fe20000000007 */
[----:B------:R-:W-:Y:S01]  /*6140*/  FMUL R11, R33, R11 ;  /* 0x0000000b210b7220 */ /* 0x000fe20000400000 */
[----:B-1----:R-:W-:Y:S01]  /*6150*/  FFMA R4, R35, R44, R4 ;  /* 0x0000002c23047223 */ /* 0x002fe20000000004 */
[----:B------:R-:W-:Y:S01]  /*6160*/  FMUL R8, R33, R12 ;  /* 0x0000000c21087220 */ /* 0x000fe20000400000 */
[----:B------:R-:W-:Y:S01]  /*6170*/  FFMA R5, R35, R45, R5 ;  /* 0x0000002d23057223 */ /* 0x000fe20000000005 */
[----:B------:R1:W-:Y:S01]  /*6180*/  STSM.16.M88.4 [R20+0x400], R36 ;  /* 0x0004002414007844 */ /* 0x0003e20000000200 */
[----:B------:R-:W-:Y:S01]  /*6190*/  FMUL R9, R33, R13 ;  /* 0x0000000d21097220 */ /* 0x000fe20000400000 */
[----:B------:R-:W-:Y:S01]  /*61a0*/  FFMA R6, R35, R46, R6 ;  /* 0x0000002e23067223 */ /* 0x000fe20000000006 */
[C---:B------:R-:W-:Y:S01]  /*61b0*/  FMUL R10, R33.reuse, R14 ;  /* 0x0000000e210a7220 */ /* 0x040fe20000400000 */
[----:B------:R-:W-:Y:S01]  /*61c0*/  FMUL R13, R33, R17 ;  /* 0x00000011210d7220 */ /* 0x000fe20000400000 */
[C---:B------:R-:W-:Y:S01]  /*61d0*/  IADD3 R17, PT, PT, R80.reuse, 0x400, R20 ;  /* 0x0000040050117810 */ /* 0x040fe20007ffe014 */
[----:B------:R-:W-:Y:S01]  /*61e0*/  FFMA R7, R35, R47, R11 ;  /* 0x0000002f23077223 */ /* 0x000fe2000000000b */
[----:B------:R-:W-:Y:S01]  /*61f0*/  FMUL R15, R33, R15 ;  /* 0x0000000f210f7220 */ /* 0x000fe20000400000 */
[----:B------:R-:W-:Y:S01]  /*6200*/  FFMA R8, R35, R48, R8 ;  /* 0x0000003023087223 */ /* 0x000fe20000000008 */
[----:B------:R-:W-:Y:S01]  /*6210*/  FMUL R12, R33, R16 ;  /* 0x00000010210c7220 */ /* 0x000fe20000400000 */
[C---:B------:R-:W-:Y:S01]  /*6220*/  FFMA R9, R35.reuse, R49, R9 ;  /* 0x0000003123097223 */ /* 0x040fe20000000009 */
[----:B------:R1:W-:Y:S01]  /*6230*/  STSM.16.M88.4 [R17], R4 ;  /* 0x0000000411007844 */ /* 0x0003e20000000200 */
[----:B------:R-:W-:Y:S01]  /*6240*/  FFMA R10, R35, R50, R10 ;  /* 0x00000032230a7223 */ /* 0x000fe2000000000a */
[----:B------:R-:W-:Y:S01]  /*6250*/  FMUL R14, R33, R18 ;  /* 0x00000012210e7220 */ /* 0x000fe20000400000 */
[----:B------:R-:W-:Y:S01]  /*6260*/  IADD3 R16, PT, PT, R81, 0x400, R20 ;  /* 0x0000040051107810 */ /* 0x000fe20007ffe014 */
[----:B------:R-:W-:Y:S01]  /*6270*/  FFMA R11, R35, R51, R15 ;  /* 0x00000033230b7223 */ /* 0x000fe2000000000f */
[----:B------:R-:W-:Y:S01]  /*6280*/  FMUL R19, R33, R19 ;  /* 0x0000001321137220 */ /* 0x000fe20000400000 */
[C---:B------:R-:W-:Y:S01]  /*6290*/  FFMA R12, R35.reuse, R52, R12 ;  /* 0x00000034230c7223 */ /* 0x040fe2000000000c */
[C---:B------:R-:W-:Y:S01]  /*62a0*/  FFMA R13, R35.reuse, R53, R13 ;  /* 0x00000035230d7223 */ /* 0x040fe2000000000d */
[C---:B------:R-:W-:Y:S01]  /*62b0*/  FFMA R14, R35.reuse, R54, R14 ;  /* 0x00000036230e7223 */ /* 0x040fe2000000000e */
[----:B------:R1:W-:Y:S01]  /*62c0*/  STSM.16.M88.4 [R16], R8 ;  /* 0x0000000810007844 */ /* 0x0003e20000000200 */
[----:B------:R-:W-:Y:S01]  /*62d0*/  IADD3 R0, PT, PT, R80, R16, RZ ;  /* 0x0000001050007210 */ /* 0x000fe20007ffe0ff */
[----:B------:R-:W-:Y:S05]  /*62e0*/  FFMA R15, R35, R55, R19 ;  /* 0x00000037230f7223 */ /* 0x000fea0000000013 */
[----:B------:R1:W-:Y:S01]  /*62f0*/  STSM.16.M88.4 [R0], R12 ;  /* 0x0000000c00007844 */ /* 0x0003e20000000200 */
[----:B------:R-:W-:Y:S01]  /*6300*/  @!PT LDS RZ, [RZ] ;  /* 0x00000000fffff984 */ /* 0x000fe20000000800 */
[----:B------:R-:W-:Y:S01]  /*6310*/  @!PT LDS RZ, [RZ] ;  /* 0x00000000fffff984 */ /* 0x000fe20000000800 */
[----:B------:R-:W-:Y:S01]  /*6320*/  @!PT LDS RZ, [RZ] ;  /* 0x00000000fffff984 */ /* 0x000fe20000000800 */
[----:B------:R-:W-:Y:S01]  /*6330*/  @!PT LDS RZ, [RZ] ;  /* 0x00000000fffff984 */ /* 0x000fe20000000800 */
[----:B------:R2:W-:Y:S06]  /*6340*/  MEMBAR.ALL.CTA ;  /* 0x0000000000007992 */ /* 0x0005ec0000008000 */
[----:B--2---:R-:W2:Y:S02]  /*6350*/  FENCE.VIEW.ASYNC.S ;  /* 0x00000000000073c6 */ /* 0x004ea40000000000 */
[----:B--2---:R-:W-:Y:S06]  /*6360*/  BAR.SYNC.DEFER_BLOCKING 0x1, 0x80 ;  /* 0x0042000000007b1d */ /* 0x004fec0000010000 */
[----:B------:R-:W-:Y:S05]  /*6370*/  @P0 BRA `(.L_x_97) ;  /* 0x00000000001c0947 */ /* 0x000fea0003800000 */
[----:B------:R-:W-:Y:S02]  /*6380*/  UIADD3 UR6, UP0, UPT, UR54, 0x680, URZ ;  /* 0x0000068036067890 */ /* 0x000fe4000ff1e0ff */
[----:B------:R-:W-:Y:S02]  /*6390*/  ULEA UR4, UR56, UR48, 0xd ;  /* 0x0000003038047291 */ /* 0x000fe4000f8e68ff */
[----:B------:R-:W-:Y:S02]  /*63a0*/  UIADD3.X UR7, UPT, UPT, URZ, UR55, URZ, UP0, !UPT ;  /* 0x00000037ff077290 */ /* 0x000fe400087fe4ff */
[----:B------:R-:W-:Y:S01]  /*63b0*/  UIADD3 UR40, UPT, UPT, UR4, 0x400, URZ ;  /* 0x0000040004287890 */ /* 0x000fe2000fffe0ff */
[----:B------:R-:W-:Y:S08]  /*63c0*/  UMOV UR43, UR36 ;  /* 0x00000024002b7c82 */ /* 0x000ff00008000000 */
[----:B------:R2:W-:Y:S02]  /*63d0*/  UTMASTG.3D [UR40], [UR6] ;  /* 0x00000028060073b5 */ /* 0x0005e40008010000 */
[----:B--2---:R0:W-:Y:S02]  /*63e0*/  UTMACMDFLUSH ;  /* 0x00000000000079b7 */ /* 0x0041e40000000000 */
.L_x_97:
[----:B------:R-:W-:Y:S05]  /*63f0*/  BSYNC.RECONVERGENT B0 ;  /* 0x0000000000007941 */ /* 0x000fea0003800200 */
.L_x_96:
[----:B------:R-:W-:Y:S01]  /*6400*/  UIADD3 UR40, UPT, UPT, UR56, 0x1, URZ ;  /* 0x0000000138287890 */ /* 0x000fe2000fffe0ff */
[----:B------:R-:W-:Y:S03]  /*6410*/  BSSY.RECONVERGENT B0, `(.L_x_98) ;  /* 0x0000005000007945 */ /* 0x000fe60003800200 */
[----:B------:R-:W-:Y:S04]  /*6420*/  UISETP.NE.AND UP0, UPT, UR40, 0x3, UPT ;  /* 0x000000032800788c */ /* 0x000fe8000bf05270 */
[----:B------:R-:W-:Y:S01]  /*6430*/  USEL UR43, UR40, URZ, UP0 ;  /* 0x000000ff282b7287 */ /* 0x000fe20008000000 */
[----:B------:R-:W-:Y:S11]  /*6440*/  @P0 BRA `(.L_x_99) ;  /* 0x0000000000040947 */ /* 0x000ff60003800000 */
[----:B------:R-:W-:Y:S04]  /*6450*/  DEPBAR.LE SB0, 0x1 ;  /* 0x000080400000791a */ /* 0x000fe80000000000 */
.L_x_99:
[----:B------:R-:W-:Y:S05]  /*6460*/  BSYNC.RECONVERGENT B0 ;  /* 0x0000000000007941 */ /* 0x000fea0003800200 */
.L_x_98:
[----:B------:R-:W-:Y:S01]  /*6470*/  BAR.SYNC.DEFER_BLOCKING 0x1, 0x80 ;  /* 0x0042000000007b1d */ /* 0x000fe20000010000 */
[----:B------:R-:W-:Y:S01]  /*6480*/  ISETP.NE.AND P1, PT, R79, RZ, PT ;  /* 0x000000ff4f00720c */ /* 0x000fe20003f25270 */
[----:B------:R-:W-:Y:S01]  /*6490*/  UISETP.NE.AND UP0, UPT, UR50, URZ, UPT ;  /* 0x000000ff3200728c */ /* 0x000fe2000bf05270 */
[----:B------:R-:W-:Y:S11]  /*64a0*/  LEA R2, R84, UR48, 0x3 ;  /* 0x0000003054027c11 */ /* 0x000ff6000f8e18ff */
[----:B------:R-:W-:Y:S01]  /*64b0*/  @P1 SHF.L.U32 R3, R83, 0x1f, RZ ;  /* 0x0000001f53031819 */ /* 0x000fe200000006ff */
[----:B------:R-:W-:Y:S06]  /*64c0*/  BRA.U !UP0, `(.L_x_100) ;  /* 0x0000000108247547 */ /* 0x000fec000b800000 */
[----:B-1----:R-:W-:Y:S01]  /*64d0*/  IMAD.U32 R4, RZ, RZ, UR49 ;  /* 0x00000031ff047e24 */ /* 0x002fe2000f8e00ff */
[----:B------:R-:W-:Y:S01]  /*64e0*/  MOV R0, UR37 ;  /* 0x0000002500007c02 */ /* 0x000fe20008000f00 */
[----:B------:R-:W-:Y:S03]  /*64f0*/  UIADD3 UR49, UPT, UPT, UR49, 0x1, URZ ;  /* 0x0000000131317890 */ /* 0x000fe6000fffe0ff */
[----:B------:R-:W-:Y:S01]  /*6500*/  @P1 LEA R4, R4, UR48, 0x3 ;  /* 0x0000003004041c11 */ /* 0x000fe2000f8e18ff */
[----:B------:R-:W-:Y:S04]  /*6510*/  UISETP.NE.AND UP0, UPT, UR49, 0x3, UPT ;  /* 0x000000033100788c */ /* 0x000fe8000bf05270 */
[----:B------:R-:W-:Y:S01]  /*6520*/  @P1 VIADD R4, R4, 0x78 ;  /* 0x0000007804041836 */ /* 0x000fe20000000000 */
[----:B------:R-:W-:Y:S04]  /*6530*/  USEL UR49, UR49, URZ, UP0 ;  /* 0x000000ff31317287 */ /* 0x000fe80008000000 */
[----:B------:R-:W-:Y:S04]  /*6540*/  @P1 PRMT R0, R0, 0x654, R4 ;  /* 0x0000065400001816 */ /* 0x000fe80000000004 */
[----:B------:R2:W-:Y:S04]  /*6550*/  @P1 SYNCS.ARRIVE.TRANS64.RED.A1T0 RZ, [R0+URZ], RZ ;  /* 0x000000ff00ff19a7 */ /* 0x0005e800081004ff */
.L_x_100:
[----:B------:R-:W3:Y:S01]  /*6560*/  @P1 SYNCS.PHASECHK.TRANS64.TRYWAIT P0, [R2+URZ+0x60], R3 ;  /* 0x00006003020015a7 */ /* 0x000ee200080011ff */
[----:B------:R-:W-:Y:S01]  /*6570*/  BSSY B1, `(.L_x_101) ;  /* 0x0000017000017945 */ /* 0x000fe20003800000 */
[----:B---3--:R-:W-:Y:S03]  /*6580*/  @P1 SEL R85, RZ, 0x1, !P0 ;  /* 0x00000001ff551807 */ /* 0x008fe60004000000 */
[----:B------:R-:W-:Y:S05]  /*6590*/  @!P1 BRA `(.L_x_102) ;  /* 0x0000000000509947 */ /* 0x000fea0003800000 */
[----:B------:R-:W-:Y:S01]  /*65a0*/  ISETP.NE.AND P1, PT, R86, RZ, PT ;  /* 0x000000ff5600720c */ /* 0x000fe20003f25270 */
[----:B------:R-:W-:Y:S01]  /*65b0*/  BSSY B0, `(.L_x_103) ;  /* 0x000000a000007945 */ /* 0x000fe20003800000 */
[----:B------:R-:W-:Y:S11]  /*65c0*/  ISETP.NE.AND P0, PT, R85, RZ, PT ;  /* 0x000000ff5500720c */ /* 0x000ff60003f05270 */
[----:B-1----:R-:W-:Y:S05]  /*65d0*/  @P1 IMAD R4, R84, 0x800, R68 ;  /* 0x0000080054041824 */ /* 0x002fea00078e0244 */
[----:B------:R-:W-:Y:S05]  /*65e0*/  @P1 LEA R4, R4, UR48, 0x2 ;  /* 0x0000003004041c11 */ /* 0x000fea000f8e10ff */
[--C-:B--2---:R-:W-:Y:S02]  /*65f0*/  @P1 IMAD.IADD R0, R81, 0x1, R4.reuse ;  /* 0x0000000151001824 */ /* 0x104fe400078e0204 */
[----:B------:R-:W-:Y:S01]  /*6600*/  @P1 IMAD.IADD R3, R80, 0x1, R4 ;  /* 0x0000000150031824 */ /* 0x000fe200078e0204 */
[----:B------:R-:W-:Y:S06]  /*6610*/  @P0 BRA `(.L_x_104) ;  /* 0x00000000000c0947 */ /* 0x000fec0003800000 */
[----:B------:R-:W-:Y:S04]  /*6620*/  SHF.L.U32 R83, R83, 0x1f, RZ ;  /* 0x0000001f53537819 */ /* 0x000fe800000006ff */
[----:B------:R-:W1:Y:S02]  /*6630*/  SYNCS.PHASECHK.TRANS64.TRYWAIT P0, [R2+URZ+0x60], R83 ;  /* 0x00006053020075a7 */ /* 0x000e6400080011ff */
[----:B-1----:R-:W-:Y:S05]  /*6640*/  @!P0 BRA `(.L_x_105) ;  /* 0x0000001400288947 */ /* 0x002fea0003800000 */
.L_x_104:
[----:B------:R-:W-:Y:S05]  /*6650*/  BSYNC B0 ;  /* 0x0000000000007941 */ /* 0x000fea0003800000 */
.L_x_103:
[----:B------:R-:W-:Y:S11]  /*6660*/  ISETP.NE.AND P0, PT, R86, RZ, PT ;  /* 0x000000ff5600720c */ /* 0x000ff60003f05270 */
[----:B------:R-:W-:Y:S02]  /*6670*/  @!UPT UIADD3 URZ, UPT, UPT, URZ, URZ, URZ ;  /* 0x000000fffffff290 */ /* 0x000fe4000fffe0ff */
[----:B-1----:R-:W-:Y:S01]  /*6680*/  @P0 IADD3 R2, PT, PT, R80, R0, RZ ;  /* 0x0000000050020210 */ /* 0x002fe20007ffe0ff */
[----:B------:R-:W-:Y:S05]  /*6690*/  @P0 WARPSYNC.ALL ;  /* 0x0000000000000948 */ /* 0x000fea0003800000 */
[----:B------:R3:W4:Y:S04]  /*66a0*/  @P0 LDSM.16.M88.4 R40, [R4+0x400] ;  /* 0x000400000428083b */ /* 0x0007280000000200 */
[----:B------:R3:W1:Y:S04]  /*66b0*/  @P0 LDSM.16.M88.4 R44, [R3+0x400] ;  /* 0x00040000032c083b */ /* 0x0006680000000200 */
[----:B------:R3:W2:Y:S04]  /*66c0*/  @P0 LDSM.16.M88.4 R48, [R0+0x400] ;  /* 0x000400000030083b */ /* 0x0006a80000000200 */
[----:B------:R3:W1:Y:S02]  /*66d0*/  @P0 LDSM.16.M88.4 R52, [R2+0x400] ;  /* 0x000400000234083b */ /* 0x0006640000000200 */
.L_x_102:
[----:B------:R-:W-:Y:S05]  /*66e0*/  BSYNC B1 ;  /* 0x0000000000017941 */ /* 0x000fea0003800000 */
.L_x_101:
[----:B-123--:R-:W-:Y:S05]  /*66f0*/  VIADD R0, R34, 0x20 ;  /* 0x0000002022007836 */ /* 0x00efea0000000000 */
[----:B------:R-:W-:Y:S04]  /*6700*/  SHF.R.U32.HI R0, RZ, 0x15, R0 ;  /* 0x00000015ff007819 */ /* 0x000fe80000011600 */
[----:B------:R-:W-:Y:S11]  /*6710*/  LOP3.LUT P0, RZ, R0, 0x3, R69, 0x48, !PT ;  /* 0x0000000300ff7812 */ /* 0x000ff60007804845 */
[----:B------:R-:W-:Y:S02]  /*6720*/  @!UPT UIADD3 URZ, UPT, UPT, URZ, URZ, URZ ;  /* 0x000000fffffff290 */ /* 0x000fe4000fffe0ff */
[----:B------:R-:W-:Y:S05]  /*6730*/  @!P0 BRA `(.L_x_106) ;  /* 0x0000000000408947 */ /* 0x000fea0003800000 */
[----:B------:R-:W1:Y:S01]  /*6740*/  LDCU.64 UR8, c[0x4][0x70] ;  /* 0x01000e00ff0877ac */ /* 0x000e620008000a00 */
[----:B------:R-:W-:Y:S01]  /*6750*/  MOV R3, 0x0 ;  /* 0x0000000000037802 */ /* 0x000fe20000000f00 */
[----:B------:R-:W-:Y:S02]  /*6760*/  HFMA2 R12, -RZ, RZ, 0, 5.9604644775390625e-08 ;  /* 0x00000001ff0c7431 */ /* 0x000fe400000001ff */
[----:B------:R-:W-:Y:S02]  /*6770*/  IMAD.MOV.U32 R8, RZ, RZ, 0x192 ;  /* 0x00000192ff087424 */ /* 0x000fe400078e00ff */
[----:B------:R-:W-:Y:S01]  /*6780*/  IMAD.MOV.U32 R13, RZ, RZ, RZ ;  /* 0x000000ffff0d7224 */ /* 0x000fe200078e00ff */
[----:B------:R-:W2:Y:S01]  /*6790*/  LDCU.64 UR6, c[0x4][0x78] ;  /* 0x01000f00ff0677ac */ /* 0x000ea20008000a00 */
[----:B------:R-:W3:Y:S01]  /*67a0*/  LDC.64 R2, c[0x4][R3] ;  /* 0x0100000003027b82 */ /* 0x000ee20000000a00 */
[----:B------:R-:W5:Y:S01]  /*67b0*/  LDCU.64 UR4, c[0x4][0x10] ;  /* 0x01000200ff0477ac */ /* 0x000f620008000a00 */
[----:B-1----:R-:W-:Y:S01]  /*67c0*/  MOV R5, UR9 ;  /* 0x0000000900057c02 */ /* 0x002fe20008000f00 */
[----:B------:R-:W-:Y:S01]  /*67d0*/  IMAD.U32 R4, RZ, RZ, UR8 ;  /* 0x00000008ff047e24 */ /* 0x000fe2000f8e00ff */
[----:B--2---:R-:W-:Y:S01]  /*67e0*/  MOV R7, UR7 ;  /* 0x0000000700077c02 */ /* 0x004fe20008000f00 */
[----:B------:R-:W-:Y:S01]  /*67f0*/  IMAD.U32 R6, RZ, RZ, UR6 ;  /* 0x00000006ff067e24 */ /* 0x000fe2000f8e00ff */
[----:B-----5:R-:W-:Y:S01]  /*6800*/  MOV R11, UR5 ;  /* 0x00000005000b7c02 */ /* 0x020fe20008000f00 */
[----:B------:R-:W-:Y:S02]  /*6810*/  IMAD.U32 R10, RZ, RZ, UR4 ;  /* 0x00000004ff0a7e24 */ /* 0x000fe4000f8e00ff */
[----:B------:R-:W-:Y:S07]  /*6820*/  LEPC R20, `(.L_x_106) ;  /* 0x000000001014794e */ /* 0x000fee0000000000 */
[----:B---34-:R-:W-:Y:S05]  /*6830*/  CALL.ABS.NOINC R2 ;  /* 0x0000000002007343 */ /* 0x018fea0003c00000 */
.L_x_106:
[----:B------:R-:W-:Y:S01]  /*6840*/  ISETP.NE.AND P0, PT, R75, RZ, PT ;  /* 0x000000ff4b00720c */ /* 0x000fe20003f05270 */
[----:B------:R-:W-:Y:S05]  /*6850*/  WARPSYNC.ALL ;  /* 0x0000000000007948 */ /* 0x000fea0003800000 */
[----:B------:R-:W-:Y:S01]  /*6860*/  R2UR UR4, R34 ;  /* 0x00000000220472ca */ /* 0x000fe200000e0000 */
[----:B------:R-:W-:Y:S01]  /*6870*/  BSSY.RECONVERGENT B0, `(.L_x_107) ;  /* 0x0000042000007945 */ /* 0x000fe20003800200 */
[----:B------:R-:W-:Y:S11]  /*6880*/  R2UR UR5, R82 ;  /* 0x00000000520572ca */ /* 0x000ff600000e0000 */
[----:B------:R-:W1:Y:S01]  /*6890*/  LDTM.16dp128bit.x8 R4, tmem[UR4+0x20] ;  /* 0x00002004000479ee */ /* 0x000e620008180000 */
[----:B------:R-:W-:Y:S01]  /*68a0*/  NOP ;  /* 0x0000000000007918 */ /* 0x000fe20000000000 */
[----:B------:R-:W-:Y:S04]  /*68b0*/  UIADD3 UR5, UPT, UPT, UR5, 0xe0, URZ ;  /* 0x000000e005057890 */ /* 0x000fe8000fffe0ff */
[----:B------:R-:W-:Y:S09]  /*68c0*/  UPRMT UR5, UR37, 0x654, UR5 ;  /* 0x0000065425057896 */ /* 0x000ff20008000005 */
[----:B-1----:R-:W-:Y:S01]  /*68d0*/  SYNCS.ARRIVE.TRANS64.RED.A1T0 RZ, [UR5], RZ ;  /* 0x000000ffffff79a7 */ /* 0x002fe20008100405 */
[C---:B------:R-:W-:Y:S01]  /*68e0*/  FMUL R0, R33.reuse, R4 ;  /* 0x0000000421007220 */ /* 0x040fe20000400000 */
[C---:B------:R-:W-:Y:S01]  /*68f0*/  FMUL R2, R33.reuse, R5 ;  /* 0x0000000521027220 */ /* 0x040fe20000400000 */
[C---:B------:R-:W-:Y:S01]  /*6900*/  FMUL R3, R33.reuse, R6 ;  /* 0x0000000621037220 */ /* 0x040fe20000400000 */
[----:B------:R-:W-:Y:S01]  /*6910*/  FMUL R7, R33, R7 ;  /* 0x0000000721077220 */ /* 0x000fe20000400000 */
[----:B----4-:R-:W-:Y:S01]  /*6920*/  FFMA R36, R35, R40, R0 ;  /* 0x0000002823247223 */ /* 0x010fe20000000000 */
[----:B------:R-:W-:Y:S01]  /*6930*/  MOV R0, UR43 ;  /* 0x0000002b00007c02 */ /* 0x000fe20008000f00 */
[----:B------:R-:W-:Y:S01]  /*6940*/  FMUL R4, R33, R8 ;  /* 0x0000000821047220 */ /* 0x000fe20000400000 */
[----:B------:R-:W-:Y:S01]  /*6950*/  FFMA R37, R35, R41, R2 ;  /* 0x0000002923257223 */ /* 0x000fe20000000002 */
[----:B------:R-:W-:Y:S01]  /*6960*/  FMUL R5, R33, R9 ;  /* 0x0000000921057220 */ /* 0x000fe20000400000 */
[----:B------:R-:W-:Y:S01]  /*6970*/  LEA R0, R0, R68, 0xb ;  /* 0x0000004400007211 */ /* 0x000fe200078e58ff */
[----:B------:R-:W-:Y:S01]  /*6980*/  FFMA R38, R35, R42, R3 ;  /* 0x0000002a23267223 */ /* 0x000fe20000000003 */
[----:B------:R-:W-:Y:S01]  /*6990*/  FMUL R6, R33, R10 ;  /* 0x0000000a21067220 */ /* 0x000fe20000400000 */
[----:B------:R-:W-:Y:S01]  /*69a0*/  FFMA R39, R35, R43, R7 ;  /* 0x0000002b23277223 */ /* 0x000fe20000000007 */
[----:B------:R-:W-:Y:S01]  /*69b0*/  LEA R0, R0, UR48, 0x2 ;  /* 0x0000003000007c11 */ /* 0x000fe2000f8e10ff */
[----:B------:R-:W-:Y:S01]  /*69c0*/  FMUL R11, R33, R11 ;  /* 0x0000000b210b7220 */ /* 0x000fe20000400000 */
[----:B------:R-:W-:Y:S01]  /*69d0*/  FFMA R4, R35, R44, R4 ;  /* 0x0000002c23047223 */ /* 0x000fe20000000004 */
[----:B------:R-:W-:Y:S01]  /*69e0*/  FMUL R8, R33, R12 ;  /* 0x0000000c21087220 */ /* 0x000fe20000400000 */
[----:B------:R-:W-:Y:S01]  /*69f0*/  FFMA R5, R35, R45, R5 ;  /* 0x0000002d23057223 */ /* 0x000fe20000000005 */
[----:B------:R1:W-:Y:S01]  /*6a00*/  STSM.16.M88.4 [R0+0x400], R36 ;  /* 0x0004002400007844 */ /* 0x0003e20000000200 */
[----:B------:R-:W-:Y:S01]  /*6a10*/  FMUL R9, R33, R13 ;  /* 0x0000000d21097220 */ /* 0x000fe20000400000 */
[----:B------:R-:W-:Y:S01]  /*6a20*/  FFMA R6, R35, R46, R6 ;  /* 0x0000002e23067223 */ /* 0x000fe20000000006 */
[----:B------:R-:W-:Y:S01]  /*6a30*/  FMUL R10, R33, R14 ;  /* 0x0000000e210a7220 */ /* 0x000fe20000400000 */
[----:B------:R-:W-:Y:S01]  /*6a40*/  FFMA R7, R35, R47, R11 ;  /* 0x0000002f23077223 */ /* 0x000fe2000000000b */
[C---:B------:R-:W-:Y:S01]  /*6a50*/  IADD3 R2, PT, PT, R80.reuse, 0x400, R0 ;  /* 0x0000040050027810 */ /* 0x040fe20007ffe000 */
[----:B------:R-:W-:Y:S01]  /*6a60*/  FMUL R15, R33, R15 ;  /* 0x0000000f210f7220 */ /* 0x000fe20000400000 */
[----:B------:R-:W-:Y:S01]  /*6a70*/  FFMA R8, R35, R48, R8 ;  /* 0x0000003023087223 */ /* 0x000fe20000000008 */
[----:B------:R-:W-:Y:S01]  /*6a80*/  FMUL R12, R33, R16 ;  /* 0x00000010210c7220 */ /* 0x000fe20000400000 */
[----:B------:R-:W-:Y:S01]  /*6a90*/  FFMA R9, R35, R49, R9 ;  /* 0x0000003123097223 */ /* 0x000fe20000000009 */
[----:B------:R1:W-:Y:S01]  /*6aa0*/  STSM.16.M88.4 [R2], R4 ;  /* 0x0000000402007844 */ /* 0x0003e20000000200 */
[----:B------:R-:W-:Y:S01]  /*6ab0*/  FMUL R13, R33, R17 ;  /* 0x00000011210d7220 */ /* 0x000fe20000400000 */
[----:B------:R-:W-:Y:S01]  /*6ac0*/  FFMA R10, R35, R50, R10 ;  /* 0x00000032230a7223 */ /* 0x000fe2000000000a */
[----:B------:R-:W-:Y:S01]  /*6ad0*/  FMUL R14, R33, R18 ;  /* 0x00000012210e7220 */ /* 0x000fe20000400000 */
[----:B------:R-:W-:Y:S01]  /*6ae0*/  FFMA R11, R35, R51, R15 ;  /* 0x00000033230b7223 */ /* 0x000fe2000000000f */
[----:B------:R-:W-:Y:S01]  /*6af0*/  IADD3 R81, PT, PT, R81, 0x400, R0 ;  /* 0x0000040051517810 */ /* 0x000fe20007ffe000 */
[----:B------:R-:W-:Y:S01]  /*6b00*/  FMUL R19, R33, R19 ;  /* 0x0000001321137220 */ /* 0x000fe20000400000 */
[C---:B------:R-:W-:Y:S01]  /*6b10*/  FFMA R12, R35.reuse, R52, R12 ;  /* 0x00000034230c7223 */ /* 0x040fe2000000000c */
[C---:B------:R-:W-:Y:S01]  /*6b20*/  FFMA R13, R35.reuse, R53, R13 ;  /* 0x00000035230d7223 */ /* 0x040fe2000000000d */
[C---:B------:R-:W-:Y:S01]  /*6b30*/  FFMA R14, R35.reuse, R54, R14 ;  /* 0x00000036230e7223 */ /* 0x040fe2000000000e */
[----:B------:R1:W-:Y:S01]  /*6b40*/  STSM.16.M88.4 [R81], R8 ;  /* 0x0000000851007844 */ /* 0x0003e20000000200 */
[----:B------:R-:W-:Y:S01]  /*6b50*/  FFMA R15, R35, R55, R19 ;  /* 0x00000037230f7223 */ /* 0x000fe20000000013 */
[----:B------:R-:W-:Y:S05]  /*6b60*/  IADD3 R80, PT, PT, R80, R81, RZ ;  /* 0x0000005150507210 */ /* 0x000fea0007ffe0ff */
        /* <DEDUP_REMOVED lines=11> */
[----:B------:R-:W-:Y:S02]  /*6c20*/  UIADD3 UR5, UPT, UPT, UR41, 0x20, URZ ;  /* 0x0000002029057890 */ /* 0x000fe4000fffe0ff */
[----:B------:R-:W-:Y:S02]  /*6c30*/  UIADD3 UR4, UPT, UPT, UR10, 0x400, URZ ;  /* 0x000004000a047890 */ /* 0x000fe4000fffe0ff */
[----:B------:R-:W-:Y:S01]  /*6c40*/  UIADD3.X UR9, UPT, UPT, URZ, UR55, URZ, UP0, !UPT ;  /* 0x00000037ff097290 */ /* 0x000fe200087fe4ff */
[----:B------:R-:W-:Y:S01]  /*6c50*/  UMOV UR6, UR42 ;  /* 0x0000002a00067c82 */ /* 0x000fe20008000000 */
[----:B------:R-:W-:Y:S07]  /*6c60*/  UMOV UR7, UR36 ;  /* 0x0000002400077c82 */ /* 0x000fee0008000000 */
[----:B------:R2:W-:Y:S02]  /*6c70*/  UTMASTG.3D [UR4], [UR8] ;  /* 0x00000004080073b5 */ /* 0x0005e40008010000 */
[----:B--2---:R0:W-:Y:S02]  /*6c80*/  UTMACMDFLUSH ;  /* 0x00000000000079b7 */ /* 0x0041e40000000000 */
.L_x_108:
[----:B------:R-:W-:Y:S05]  /*6c90*/  BSYNC.RECONVERGENT B0 ;  /* 0x0000000000007941 */ /* 0x000fea0003800200 */
.L_x_107:
[----:B------:R-:W-:Y:S01]  /*6ca0*/  UIADD3 UR43, UPT, UPT, UR43, 0x1, URZ ;  /* 0x000000012b2b7890 */ /* 0x000fe2000fffe0ff */
[----:B------:R-:W-:Y:S03]  /*6cb0*/  BSSY.RECONVERGENT B0, `(.L_x_109) ;  /* 0x0000008000007945 */ /* 0x000fe60003800200 */
[----:B------:R-:W-:Y:S04]  /*6cc0*/  UISETP.NE.AND UP0, UPT, UR43, 0x3, UPT ;  /* 0x000000032b00788c */ /* 0x000fe8000bf05270 */
[----:B------:R-:W-:Y:S02]  /*6cd0*/  UISETP.EQ.XOR UP1, UPT, UR40, 0x3, !UP0 ;  /* 0x000000032800788c */ /* 0x000fe4000c722a70 */
[----:B------:R-:W-:Y:S02]  /*6ce0*/  USEL UR56, UR43, URZ, UP0 ;  /* 0x000000ff2b387287 */ /* 0x000fe40008000000 */
[----:B------:R-:W-:Y:S04]  /*6cf0*/  USEL UR4, URZ, 0x1, !UP1 ;  /* 0x00000001ff047887 */ /* 0x000fe8000c800000 */
[----:B------:R-:W-:Y:S01]  /*6d00*/  ULOP3.LUT UR51, UR51, UR4, URZ, 0x3c, !UPT ;  /* 0x0000000433337292 */ /* 0x000fe2000f8e3cff */
[----:B------:R-:W-:Y:S11]  /*6d10*/  @P0 BRA `(.L_x_110) ;  /* 0x0000000000040947 */ /* 0x000ff60003800000 */
[----:B------:R-:W-:Y:S04]  /*6d20*/  DEPBAR.LE SB0, 0x1 ;  /* 0x000080400000791a */ /* 0x000fe80000000000 */
.L_x_110:
[----:B------:R-:W-:Y:S05]  /*6d30*/  BSYNC.RECONVERGENT B0 ;  /* 0x0000000000007941 */ /* 0x000fea0003800200 */
.L_x_109:
[----:B------:R-:W-:Y:S01]  /*6d40*/  BAR.SYNC.DEFER_BLOCKING 0x1, 0x80 ;  /* 0x0042000000007b1d */ /* 0x000fe20000010000 */
[----:B------:R-:W-:Y:S01]  /*6d50*/  UISETP.NE.AND UP0, UPT, UR50, -0x2, UPT ;  /* 0xfffffffe3200788c */ /* 0x000fe2000bf05270 */
[----:B------:R-:W-:Y:S08]  /*6d60*/  IADD3 R31, PT, PT, R31, 0x1, RZ ;  /* 0x000000011f1f7810 */ /* 0x000ff00007ffe0ff */
[----:B------:R-:W-:Y:S05]  /*6d70*/  BRA.U !UP0, `(.L_x_111) ;  /* 0x0000000108287547 */ /* 0x000fea000b800000 */
[----:B------:R-:W-:Y:S01]  /*6d80*/  ISETP.NE.AND P0, PT, R79, RZ, PT ;  /* 0x000000ff4f00720c */ /* 0x000fe20003f05270 */
[----:B-1----:R-:W-:Y:S01]  /*6d90*/  IMAD.U32 R2, RZ, RZ, UR49 ;  /* 0x00000031ff027e24 */ /* 0x002fe2000f8e00ff */
[----:B------:R-:W-:Y:S01]  /*6da0*/  UIADD3 UR49, UPT, UPT, UR49, 0x1, URZ ;  /* 0x0000000131317890 */ /* 0x000fe2000fffe0ff */
[----:B------:R-:W-:Y:S03]  /*6db0*/  IMAD.U32 R0, RZ, RZ, UR37 ;  /* 0x00000025ff007e24 */ /* 0x000fe6000f8e00ff */
[----:B------:R-:W-:Y:S04]  /*6dc0*/  UISETP.NE.AND UP0, UPT, UR49, 0x3, UPT ;  /* 0x000000033100788c */ /* 0x000fe8000bf05270 */
[----:B------:R-:W-:Y:S03]  /*6dd0*/  USEL UR49, UR49, URZ, UP0 ;  /* 0x000000ff31317287 */ /* 0x000fe60008000000 */
[----:B------:R-:W-:Y:S05]  /*6de0*/  @P0 LEA R2, R2, UR48, 0x3 ;  /* 0x0000003002020c11 */ /* 0x000fea000f8e18ff */
[----:B------:R-:W-:Y:S05]  /*6df0*/  @P0 VIADD R2, R2, 0x78 ;  /* 0x0000007802020836 */ /* 0x000fea0000000000 */
[----:B------:R-:W-:Y:S04]  /*6e00*/  @P0 PRMT R0, R0, 0x654, R2 ;  /* 0x0000065400000816 */ /* 0x000fe80000000002 */
[----:B------:R2:W-:Y:S03]  /*6e10*/  @P0 SYNCS.ARRIVE.TRANS64.RED.A1T0 RZ, [R0+URZ], RZ ;  /* 0x000000ff00ff09a7 */ /* 0x0005e600081004ff */
.L_x_111:
[----:B------:R-:W-:Y:S01]  /*6e20*/  ISETP.NE.AND P2, PT, R76, RZ, PT ;  /* 0x000000ff4c00720c */ /* 0x000fe20003f45270 */
[----:B------:R-:W-:Y:S01]  /*6e30*/  UIADD3 UR50, UPT, UPT, UR50, 0x2, URZ ;  /* 0x0000000232327890 */ /* 0x000fe2000fffe0ff */
[----:B------:R-:W-:Y:S01]  /*6e40*/  ISETP.NE.AND P0, PT, R78, 0x2, PT ;  /* 0x000000024e00780c */ /* 0x000fe20003f05270 */
[----:B-1----:R-:W-:Y:S01]  /*6e50*/  IMAD.IADD R14, R29, 0x1, R62 ;  /* 0x000000011d0e7824 */ /* 0x002fe200078e023e */
[----:B------:R-:W-:Y:S01]  /*6e60*/  ISETP.NE.AND P1, PT, R31, 0x4, PT ;  /* 0x000000041f00780c */ /* 0x000fe20003f25270 */
[----:B------:R-:W-:Y:S01]  /*6e70*/  IMAD.IADD R15, R30, 0x1, R63 ;  /* 0x000000011e0f7824 */ /* 0x000fe200078e023f */
[----:B------:R-:W-:Y:S02]  /*6e80*/  SEL R2, RZ, 0x1, P0 ;  /* 0x00000001ff027807 */ /* 0x000fe40000000000 */
[----:B--2---:R-:W-:Y:S02]  /*6e90*/  SEL R0, RZ, 0x1, P1 ;  /* 0x00000001ff007807 */ /* 0x004fe40000800000 */
[----:B------:R-:W-:Y:S02]  /*6ea0*/  LOP3.LUT R71, R71, R2, RZ, 0x3c, !PT ;  /* 0x0000000247477212 */ /* 0x000fe400078e3cff */
[----:B------:R-:W-:Y:S02]  /*6eb0*/  LOP3.LUT R72, R72, R0, RZ, 0x3c, !PT ;  /* 0x0000000048487212 */ /* 0x000fe400078e3cff */
[----:B------:R-:W-:Y:S02]  /*6ec0*/  @P2 R2UR UR36, R70 ;  /* 0x00000000462422ca */ /* 0x000fe400000e0000 */
[----:B------:R-:W-:Y:S02]  /*6ed0*/  SEL R78, R78, RZ, P0 ;  /* 0x000000ff4e4e7207 */ /* 0x000fe40000000000 */
[----:B------:R-:W-:Y:S01]  /*6ee0*/  SEL R31, R31, RZ, P1 ;  /* 0x000000ff1f1f7207 */ /* 0x000fe20000800000 */
[----:B------:R-:W-:Y:S10]  /*6ef0*/  @P2 BRA `(.L_x_112) ;  /* 0xffffffe000342947 */ /* 0x000ff4000383ffff */
[----:B------:R-:W-:-:S09]  /*6f00*/  UISETP.NE.AND UP0, UPT, UR53, URZ, UPT ;  /* 0x000000ff3500728c */ /* 0x000fd2000bf05270 */
[----:B------:R-:W-:Y:S05]  /*6f10*/  BRA.U !UP0, `(.L_x_113) ;  /* 0x0000000108487547 */ /* 0x000fea000b800000 */
[----:B------:R-:W1:Y:S02]  /*6f20*/  LDCU.64 UR4, c[0x0][0x890] ;  /* 0x00011200ff0477ac */ /* 0x000e640008000a00 */
[----:B-1----:R-:W-:-:S04]  /*6f30*/  UISETP.NE.U32.AND UP0, UPT, UR4, URZ, UPT ;  /* 0x000000ff0400728c */ /* 0x002fc8000bf05070 */
[----:B------:R-:W-:-:S09]  /*6f40*/  UISETP.NE.AND.EX UP0, UPT, UR5, URZ, UPT, UP0 ;  /* 0x000000ff0500728c */ /* 0x000fd2000bf05300 */
[----:B------:R-:W-:Y:S05]  /*6f50*/  BRA.U UP0, `(.L_x_114) ;  /* 0x00000001000c7547 */ /* 0x000fea000b800000 */
[----:B------:R-:W-:-:S13]  /*6f60*/  FSETP.NEU.AND P0, PT, R35, RZ, PT ;  /* 0x000000ff2300720b */ /* 0x000fda0003f0d000 */
[----:B------:R-:W-:Y:S05]  /*6f70*/  @!P0 EXIT ;  /* 0x000000000000894d */ /* 0x000fea0003800000 */
[----:B------:R-:W-:Y:S05]  /*6f80*/  BRA `(.L_x_113) ;  /* 0x00000000002c7947 */ /* 0x000fea0003800000 */
.L_x_114:
[----:B------:R-:W-:Y:S01]  /*6f90*/  ISETP.NE.AND P0, PT, R77, RZ, PT ;  /* 0x000000ff4d00720c */ /* 0x000fe20003f05270 */
[----:B------:R-:W-:-:S12]  /*6fa0*/  BSSY.RECONVERGENT B0, `(.L_x_113) ;  /* 0x0000009000007945 */ /* 0x000fd80003800200 */
[----:B------:R-:W-:Y:S05]  /*6fb0*/  @P0 BRA `(.L_x_115) ;  /* 0x0000000000140947 */ /* 0x000fea0003800000 */
[----:B------:R-:W1:Y:S02]  /*6fc0*/  LDCU.64 UR4, c[0x0][0x888] ;  /* 0x00011100ff0477ac */ /* 0x000e640008000a00 */
[----:B-1----:R-:W-:-:S04]  /*6fd0*/  ISETP.NE.U32.AND P0, PT, RZ, UR4, PT ;  /* 0x00000004ff007c0c */ /* 0x002fc8000bf05070 */
[----:B------:R-:W-:-:S13]  /*6fe0*/  ISETP.NE.AND.EX P0, PT, RZ, UR5, PT, P0 ;  /* 0x00000005ff007c0c */ /* 0x000fda000bf05300 */
[----:B------:R-:W-:Y:S05]  /*6ff0*/  @!P0 EXIT ;  /* 0x000000000000894d */ /* 0x000fea0003800000 */
[----:B------:R-:W-:Y:S05]  /*7000*/  BRA `(.L_x_116) ;  /* 0x0000000000087947 */ /* 0x000fea0003800000 */
.L_x_115:
[----:B------:R-:W-:-:S13]  /*7010*/  FSETP.NEU.AND P0, PT, R35, RZ, PT ;  /* 0x000000ff2300720b */ /* 0x000fda0003f0d000 */
[----:B------:R-:W-:Y:S05]  /*7020*/  @!P0 EXIT ;  /* 0x000000000000894d */ /* 0x000fea0003800000 */
.L_x_116:
[----:B------:R-:W-:Y:S05]  /*7030*/  BSYNC.RECONVERGENT B0 ;  /* 0x0000000000007941 */ /* 0x000fea0003800200 */
.L_x_113:
[----:B------:R-:W-:Y:S01]  /*7040*/  ULEA UR4, UR49, UR48, 0x3 ;  /* 0x0000003031047291 */ /* 0x000fe2000f8e18ff */
[----:B------:R-:W-:-:S04]  /*7050*/  DEPBAR.LE SB0, 0x0 ;  /* 0x000080000000791a */ /* 0x000fc80000000000 */
[----:B------:R-:W-:-:S04]  /*7060*/  UIADD3 UR4, UPT, UPT, UR4, 0x78, URZ ;  /* 0x0000007804047890 */ /* 0x000fc8000fffe0ff */
[----:B------:R-:W-:-:S09]  /*7070*/  UPRMT UR4, UR37, 0x654, UR4 ;  /* 0x0000065425047896 */ /* 0x000fd20008000004 */
[----:B------:R-:W-:Y:S01]  /*7080*/  SYNCS.ARRIVE.TRANS64.RED.A1T0 RZ, [UR4], RZ ;  /* 0x000000ffffff79a7 */ /* 0x000fe20008100404 */
[----:B------:R-:W-:Y:S05]  /*7090*/  EXIT ;  /* 0x000000000000794d */ /* 0x000fea0003800000 */
.L_x_19:
[----:B--2---:R2:W1:Y:S02]  /*70a0*/  SYNCS.PHASECHK.TRANS64.TRYWAIT P0, [R2+URZ+0x110], R3 ;  /* 0x00011003020075a7 */ /* 0x00446400080011ff */
[----:B-1----:R-:W-:Y:S05]  /*70b0*/  @!P0 NANOSLEEP.SYNCS 0x989680 ;  /* 0x009896800000895d */ /* 0x002fea0003900000 */
[----:B------:R-:W1:Y:S02]  /*70c0*/  @!P0 SYNCS.PHASECHK.TRANS64 P0, [R2+URZ+0x110], R3 ;  /* 0x00011003020085a7 */ /* 0x000e6400080010ff */
[----:B-1----:R-:W-:Y:S05]  /*70d0*/  @!P0 BRA `(.L_x_19) ;  /* 0xfffffffc00f08947 */ /* 0x002fea000383ffff */
[----:B------:R-:W-:Y:S05]  /*70e0*/  BRA `(.L_x_117) ;  /* 0xffffffa400447947 */ /* 0x000fea000383ffff */
.L_x_22:
[----:B-1----:R-:W-:-:S07]  /*70f0*/  MOV R2, UR33 ;  /* 0x0000002100027c02 */ /* 0x002fce0008000f00 */
.L_x_118:
[----:B-1----:R1:W2:Y:S02]  /*7100*/  SYNCS.PHASECHK.TRANS64.TRYWAIT P0, [R2+URZ+0x30], R4 ;  /* 0x00003004020075a7 */ /* 0x0022a400080011ff */
[----:B--2---:R-:W-:Y:S05]  /*7110*/  @!P0 NANOSLEEP.SYNCS 0x989680 ;  /* 0x009896800000895d */ /* 0x004fea0003900000 */
[----:B------:R-:W2:Y:S02]  /*7120*/  @!P0 SYNCS.PHASECHK.TRANS64 P0, [R2+URZ+0x30], R4 ;  /* 0x00003004020085a7 */ /* 0x000ea400080010ff */
[----:B--2---:R-:W-:Y:S05]  /*7130*/  @!P0 BRA `(.L_x_118) ;  /* 0xfffffffc00f08947 */ /* 0x004fea000383ffff */
[----:B------:R-:W-:Y:S05]  /*7140*/  BRA `(.L_x_21) ;  /* 0xffffffa400987947 */ /* 0x000fea000383ffff */
.L_x_28:
[----:B-1----:R-:W-:-:S07]  /*7150*/  MOV R2, UR33 ;  /* 0x0000002100027c02 */ /* 0x002fce0008000f00 */
.L_x_119:
[----:B-1----:R1:W2:Y:S02]  /*7160*/  SYNCS.PHASECHK.TRANS64.TRYWAIT P0, [R2+URZ+0x30], R4 ;  /* 0x00003004020075a7 */ /* 0x0022a400080011ff */
[----:B--2---:R-:W-:Y:S05]  /*7170*/  @!P0 NANOSLEEP.SYNCS 0x989680 ;  /* 0x009896800000895d */ /* 0x004fea0003900000 */
[----:B------:R-:W2:Y:S02]  /*7180*/  @!P0 SYNCS.PHASECHK.TRANS64 P0, [R2+URZ+0x30], R4 ;  /* 0x00003004020085a7 */ /* 0x000ea400080010ff */
[----:B--2---:R-:W-:Y:S05]  /*7190*/  @!P0 BRA `(.L_x_119) ;  /* 0xfffffffc00f08947 */ /* 0x004fea000383ffff */
[----:B------:R-:W-:Y:S05]  /*71a0*/  BRA `(.L_x_27) ;  /* 0xffffffa8006c7947 */ /* 0x000fea000383ffff */
.L_x_32:
[----:B-1----:R1:W2:Y:S02]  /*71b0*/  SYNCS.PHASECHK.TRANS64.TRYWAIT P0, [R2+URZ+0xa0], R3 ;  /* 0x0000a003020075a7 */ /* 0x0022a400080011ff */
[----:B--2---:R-:W-:Y:S05]  /*71c0*/  @!P0 NANOSLEEP.SYNCS 0x989680 ;  /* 0x009896800000895d */ /* 0x004fea0003900000 */
[----:B------:R-:W2:Y:S02]  /*71d0*/  @!P0 SYNCS.PHASECHK.TRANS64 P0, [R2+URZ+0xa0], R3 ;  /* 0x0000a003020085a7 */ /* 0x000ea400080010ff */
[----:B--2---:R-:W-:Y:S05]  /*71e0*/  @!P0 BRA `(.L_x_32) ;  /* 0xfffffffc00f08947 */ /* 0x004fea000383ffff */
[----:B------:R-:W-:Y:S05]  /*71f0*/  BRA `(.L_x_120) ;  /* 0xffffffac001c7947 */ /* 0x000fea000383ffff */
.L_x_36:
[----:B----4-:R-:W-:-:S07]  /*7200*/  MOV R0, UR5 ;  /* 0x0000000500007c02 */ /* 0x010fce0008000f00 */
.L_x_121:
[----:B-1----:R1:W2:Y:S02]  /*7210*/  SYNCS.PHASECHK.TRANS64.TRYWAIT P0, [R0+URZ], R2 ;  /* 0x00000002000075a7 */ /* 0x0022a400080011ff */
[----:B--2---:R-:W-:Y:S05]  /*7220*/  @!P0 NANOSLEEP.SYNCS 0x989680 ;  /* 0x009896800000895d */ /* 0x004fea0003900000 */
[----:B------:R-:W2:Y:S02]  /*7230*/  @!P0 SYNCS.PHASECHK.TRANS64 P0, [R0+URZ], R2 ;  /* 0x00000002000085a7 */ /* 0x000ea400080010ff */
[----:B--2---:R-:W-:Y:S05]  /*7240*/  @!P0 BRA `(.L_x_121) ;  /* 0xfffffffc00f08947 */ /* 0x004fea000383ffff */
[----:B------:R-:W-:Y:S05]  /*7250*/  BRA `(.L_x_122) ;  /* 0xffffffb0008c7947 */ /* 0x000fea000383ffff */
.L_x_37:
[----:B----4-:R-:W-:-:S07]  /*7260*/  MOV R0, UR5 ;  /* 0x0000000500007c02 */ /* 0x010fce0008000f00 */
.L_x_123:
[----:B-1----:R1:W2:Y:S02]  /*7270*/  SYNCS.PHASECHK.TRANS64.TRYWAIT P0, [R0+URZ], R3 ;  /* 0x00000003000075a7 */ /* 0x0022a400080011ff */
[----:B--2---:R-:W-:Y:S05]  /*7280*/  @!P0 NANOSLEEP.SYNCS 0x989680 ;  /* 0x009896800000895d */ /* 0x004fea0003900000 */
[----:B------:R-:W2:Y:S02]  /*7290*/  @!P0 SYNCS.PHASECHK.TRANS64 P0, [R0+URZ], R3 ;  /* 0x00000003000085a7 */ /* 0x000ea400080010ff */
[----:B--2---:R-:W-:Y:S05]  /*72a0*/  @!P0 BRA `(.L_x_123) ;  /* 0xfffffffc00f08947 */ /* 0x004fea000383ffff */
[----:B------:R-:W-:Y:S05]  /*72b0*/  BRA `(.L_x_124) ;  /* 0xffffffb000987947 */ /* 0x000fea000383ffff */
.L_x_38:
[----:B----4-:R-:W-:-:S07]  /*72c0*/  MOV R0, UR5 ;  /* 0x0000000500007c02 */ /* 0x010fce0008000f00 */
.L_x_125:
[----:B-1----:R1:W2:Y:S02]  /*72d0*/  SYNCS.PHASECHK.TRANS64.TRYWAIT P0, [R0+URZ], R3 ;  /* 0x00000003000075a7 */ /* 0x0022a400080011ff */
[----:B--2---:R-:W-:Y:S05]  /*72e0*/  @!P0 NANOSLEEP.SYNCS 0x989680 ;  /* 0x009896800000895d */ /* 0x004fea0003900000 */
[----:B------:R-:W2:Y:S02]  /*72f0*/  @!P0 SYNCS.PHASECHK.TRANS64 P0, [R0+URZ], R3 ;  /* 0x00000003000085a7 */ /* 0x000ea400080010ff */
[----:B--2---:R-:W-:Y:S05]  /*7300*/  @!P0 BRA `(.L_x_125) ;  /* 0xfffffffc00f08947 */ /* 0x004fea000383ffff */
[----:B------:R-:W-:Y:S05]  /*7310*/  BRA `(.L_x_126) ;  /* 0xffffffb000a47947 */ /* 0x000fea000383ffff */
.L_x_39:
[----:B----4-:R-:W-:-:S07]  /*7320*/  MOV R0, UR5 ;  /* 0x0000000500007c02 */ /* 0x010fce0008000f00 */
.L_x_127:
[----:B-1----:R1:W2:Y:S02]  /*7330*/  SYNCS.PHASECHK.TRANS64.TRYWAIT P0, [R0+URZ], R3 ;  /* 0x00000003000075a7 */ /* 0x0022a400080011ff */
[----:B--2---:R-:W-:Y:S05]  /*7340*/  @!P0 NANOSLEEP.SYNCS 0x989680 ;  /* 0x009896800000895d */ /* 0x004fea0003900000 */
[----:B------:R-:W2:Y:S02]  /*7350*/  @!P0 SYNCS.PHASECHK.TRANS64 P0, [R0+URZ], R3 ;  /* 0x00000003000085a7 */ /* 0x000ea400080010ff */
[----:B--2---:R-:W-:Y:S05]  /*7360*/  @!P0 BRA `(.L_x_127) ;  /* 0xfffffffc00f08947 */ /* 0x004fea000383ffff */
[----:B------:R-:W-:Y:S05]  /*7370*/  BRA `(.L_x_128) ;  /* 0xffffffb000b07947 */ /* 0x000fea000383ffff */
.L_x_40:
[----:B----4-:R-:W-:-:S07]  /*7380*/  MOV R0, UR5 ;  /* 0x0000000500007c02 */ /* 0x010fce0008000f00 */
.L_x_129:
[----:B-1----:R1:W2:Y:S02]  /*7390*/  SYNCS.PHASECHK.TRANS64.TRYWAIT P0, [R0+URZ], R3 ;  /* 0x00000003000075a7 */ /* 0x0022a400080011ff */
[----:B--2---:R-:W-:Y:S05]  /*73a0*/  @!P0 NANOSLEEP.SYNCS 0x989680 ;  /* 0x009896800000895d */ /* 0x004fea0003900000 */
[----:B------:R-:W2:Y:S02]  /*73b0*/  @!P0 SYNCS.PHASECHK.TRANS64 P0, [R0+URZ], R3 ;  /* 0x00000003000085a7 */ /* 0x000ea400080010ff */
[----:B--2---:R-:W-:Y:S05]  /*73c0*/  @!P0 BRA `(.L_x_129) ;  /* 0xfffffffc00f08947 */ /* 0x004fea000383ffff */
[----:B------:R-:W-:Y:S05]  /*73d0*/  BRA `(.L_x_130) ;  /* 0xffffffb000bc7947 */ /* 0x000fea000383ffff */
.L_x_43:
[----:B-1----:R1:W2:Y:S02]  /*73e0*/  SYNCS.PHASECHK.TRANS64.TRYWAIT P0, [R0+URZ+0x100], R4 ;  /* 0x00010004000075a7 */ /* 0x0022a400080011ff */
[----:B--2---:R-:W-:Y:S05]  /*73f0*/  @!P0 NANOSLEEP.SYNCS 0x989680 ;  /* 0x009896800000895d */ /* 0x004fea0003900000 */
[----:B------:R-:W2:Y:S02]  /*7400*/  @!P0 SYNCS.PHASECHK.TRANS64 P0, [R0+URZ+0x100], R4 ;  /* 0x00010004000085a7 */ /* 0x000ea400080010ff */
[----:B--2---:R-:W-:Y:S05]  /*7410*/  @!P0 BRA `(.L_x_43) ;  /* 0xfffffffc00f08947 */ /* 0x004fea000383ffff */
[----:B------:R-:W-:Y:S05]  /*7420*/  BRA `(.L_x_131) ;  /* 0xffffffb400187947 */ /* 0x000fea000383ffff */
.L_x_44:
[----:B------:R-:W-:-:S07]  /*7430*/  MOV R0, UR5 ;  /* 0x0000000500007c02 */ /* 0x000fce0008000f00 */
.L_x_132:
[----:B-1----:R1:W2:Y:S02]  /*7440*/  SYNCS.PHASECHK.TRANS64.TRYWAIT P0, [R0+URZ+0xb0], R5 ;  /* 0x0000b005000075a7 */ /* 0x0022a400080011ff */
[----:B--2---:R-:W-:Y:S05]  /*7450*/  @!P0 NANOSLEEP.SYNCS 0x989680 ;  /* 0x009896800000895d */ /* 0x004fea0003900000 */
[----:B------:R-:W2:Y:S02]  /*7460*/  @!P0 SYNCS.PHASECHK.TRANS64 P0, [R0+URZ+0xb0], R5 ;  /* 0x0000b005000085a7 */ /* 0x000ea400080010ff */
[----:B--2---:R-:W-:Y:S05]  /*7470*/  @!P0 BRA `(.L_x_132) ;  /* 0xfffffffc00f08947 */ /* 0x004fea000383ffff */
[----:B------:R-:W-:Y:S05]  /*7480*/  BRA `(.L_x_133) ;  /* 0xffffffb400287947 */ /* 0x000fea000383ffff */
.L_x_45:
[----:B-1----:R1:W2:Y:S02]  /*7490*/  SYNCS.PHASECHK.TRANS64.TRYWAIT P1, [R0+URZ+0xa0], R4 ;  /* 0x0000a004000075a7 */ /* 0x0022a400080211ff */
[----:B--2---:R-:W-:Y:S05]  /*74a0*/  @!P1 NANOSLEEP.SYNCS 0x989680 ;  /* 0x009896800000995d */ /* 0x004fea0003900000 */
[----:B------:R-:W2:Y:S02]  /*74b0*/  @!P1 SYNCS.PHASECHK.TRANS64 P1, [R0+URZ+0xa0], R4 ;  /* 0x0000a004000095a7 */ /* 0x000ea400080210ff */
[----:B--2---:R-:W-:Y:S05]  /*74c0*/  @!P1 BRA `(.L_x_45) ;  /* 0xfffffffc00f09947 */ /* 0x004fea000383ffff */
[----:B------:R-:W-:Y:S05]  /*74d0*/  BRA `(.L_x_134) ;  /* 0xffffffb400587947 */ /* 0x000fea000383ffff */
.L_x_48:
[----:B------:R-:W-:-:S07]  /*74e0*/  MOV R0, UR5 ;  /* 0x0000000500007c02 */ /* 0x000fce0008000f00 */
.L_x_135:
[----:B-1----:R1:W2:Y:S02]  /*74f0*/  SYNCS.PHASECHK.TRANS64.TRYWAIT P0, [R0+URZ+0xb0], R2 ;  /* 0x0000b002000075a7 */ /* 0x0022a400080011ff */
[----:B--2---:R-:W-:Y:S05]  /*7500*/  @!P0 NANOSLEEP.SYNCS 0x989680 ;  /* 0x009896800000895d */ /* 0x004fea0003900000 */
[----:B------:R-:W2:Y:S02]  /*7510*/  @!P0 SYNCS.PHASECHK.TRANS64 P0, [R0+URZ+0xb0], R2 ;  /* 0x0000b002000085a7 */ /* 0x000ea400080010ff */
[----:B--2---:R-:W-:Y:S05]  /*7520*/  @!P0 BRA `(.L_x_135) ;  /* 0xfffffffc00f08947 */ /* 0x004fea000383ffff */
[----:B------:R-:W-:Y:S05]  /*7530*/  BRA `(.L_x_47) ;  /* 0xffffffb400ac7947 */ /* 0x000fea000383ffff */
.L_x_55:
[----:B-1----:R1:W2:Y:S02]  /*7540*/  SYNCS.PHASECHK.TRANS64.TRYWAIT P1, [R0+URZ+0xa0], R2 ;  /* 0x0000a002000075a7 */ /* 0x0022a400080211ff */
[----:B--2---:R-:W-:Y:S05]  /*7550*/  @!P1 NANOSLEEP.SYNCS 0x989680 ;  /* 0x009896800000995d */ /* 0x004fea0003900000 */
[----:B------:R-:W2:Y:S02]  /*7560*/  @!P1 SYNCS.PHASECHK.TRANS64 P1, [R0+URZ+0xa0], R2 ;  /* 0x0000a002000095a7 */ /* 0x000ea400080210ff */
[----:B--2---:R-:W-:Y:S05]  /*7570*/  @!P1 BRA `(.L_x_55) ;  /* 0xfffffffc00f09947 */ /* 0x004fea000383ffff */
[----:B------:R-:W-:Y:S05]  /*7580*/  BRA `(.L_x_136) ;  /* 0xffffffbc003c7947 */ /* 0x000fea000383ffff */
.L_x_56:
[----:B------:R-:W-:-:S07]  /*7590*/  MOV R2, UR6 ;  /* 0x0000000600027c02 */ /* 0x000fce0008000f00 */
.L_x_137:
[----:B-1----:R1:W2:Y:S02]  /*75a0*/  SYNCS.PHASECHK.TRANS64.TRYWAIT P0, [R2+URZ+0xe0], R0 ;  /* 0x0000e000020075a7 */ /* 0x0022a400080011ff */
[----:B--2---:R-:W-:Y:S05]  /*75b0*/  @!P0 NANOSLEEP.SYNCS 0x989680 ;  /* 0x009896800000895d */ /* 0x004fea0003900000 */
[----:B------:R-:W2:Y:S02]  /*75c0*/  @!P0 SYNCS.PHASECHK.TRANS64 P0, [R2+URZ+0xe0], R0 ;  /* 0x0000e000020085a7 */ /* 0x000ea400080010ff */
[----:B--2---:R-:W-:Y:S05]  /*75d0*/  @!P0 BRA `(.L_x_137) ;  /* 0xfffffffc00f08947 */ /* 0x004fea000383ffff */
[----:B------:R-:W-:Y:S05]  /*75e0*/  BRA `(.L_x_138) ;  /* 0xffffffbc008c7947 */ /* 0x000fea000383ffff */
.L_x_59:
[----:B------:R-:W-:Y:S07]  /*75f0*/  MOV R0, UR11 ;  /* 0x0000000b00007c02 */ /* 0x000fee0008000f00 */
.L_x_139:
[----:B-1----:R1:W2:Y:S02]  /*7600*/  SYNCS.PHASECHK.TRANS64.TRYWAIT P0, [R0+URZ], R2 ;  /* 0x00000002000075a7 */ /* 0x0022a400080011ff */
[----:B--2---:R-:W-:Y:S05]  /*7610*/  @!P0 NANOSLEEP.SYNCS 0x989680 ;  /* 0x009896800000895d */ /* 0x004fea0003900000 */
[----:B------:R-:W2:Y:S02]  /*7620*/  @!P0 SYNCS.PHASECHK.TRANS64 P0, [R0+URZ], R2 ;  /* 0x00000002000085a7 */ /* 0x000ea400080010ff */
[----:B--2---:R-:W-:Y:S05]  /*7630*/  @!P0 BRA `(.L_x_139) ;  /* 0xfffffffc00f08947 */ /* 0x004fea000383ffff */
[----:B------:R-:W-:Y:S05]  /*7640*/  BRA `(.L_x_58) ;  /* 0xffffffbc00a87947 */ /* 0x000fea000383ffff */
.L_x_62:
[----:B------:R-:W-:-:S07]  /*7650*/  MOV R0, UR6 ;  /* 0x0000000600007c02 */ /* 0x000fce0008000f00 */
.L_x_140:
[----:B--2---:R2:W4:Y:S02]  /*7660*/  SYNCS.PHASECHK.TRANS64.TRYWAIT P0, [R0+URZ], R2 ;  /* 0x00000002000075a7 */ /* 0x00452400080011ff */
[----:B----4-:R-:W-:Y:S05]  /*7670*/  @!P0 NANOSLEEP.SYNCS 0x989680 ;  /* 0x009896800000895d */ /* 0x010fea0003900000 */
[----:B------:R-:W4:Y:S02]  /*7680*/  @!P0 SYNCS.PHASECHK.TRANS64 P0, [R0+URZ], R2 ;  /* 0x00000002000085a7 */ /* 0x000f2400080010ff */
[----:B----4-:R-:W-:Y:S05]  /*7690*/  @!P0 BRA `(.L_x_140) ;  /* 0xfffffffc00f08947 */ /* 0x010fea000383ffff */
[----:B------:R-:W-:Y:S05]  /*76a0*/  BRA `(.L_x_141) ;  /* 0xffffffc000d47947 */ /* 0x000fea000383ffff */
.L_x_63:
[----:B------:R-:W-:-:S07]  /*76b0*/  MOV R0, UR6 ;  /* 0x0000000600007c02 */ /* 0x000fce0008000f00 */
.L_x_142:
[----:B-1----:R1:W2:Y:S02]  /*76c0*/  SYNCS.PHASECHK.TRANS64.TRYWAIT P0, [R0+URZ], R3 ;  /* 0x00000003000075a7 */ /* 0x0022a400080011ff */
[----:B--2---:R-:W-:Y:S05]  /*76d0*/  @!P0 NANOSLEEP.SYNCS 0x989680 ;  /* 0x009896800000895d */ /* 0x004fea0003900000 */
[----:B------:R-:W2:Y:S02]  /*76e0*/  @!P0 SYNCS.PHASECHK.TRANS64 P0, [R0+URZ], R3 ;  /* 0x00000003000085a7 */ /* 0x000ea400080010ff */
[----:B--2---:R-:W-:Y:S05]  /*76f0*/  @!P0 BRA `(.L_x_142) ;  /* 0xfffffffc00f08947 */ /* 0x004fea000383ffff */
[----:B------:R-:W-:Y:S05]  /*7700*/  BRA `(.L_x_143) ;  /* 0xffffffc000e07947 */ /* 0x000fea000383ffff */
.L_x_64:
[----:B------:R-:W-:-:S07]  /*7710*/  MOV R0, UR6 ;  /* 0x0000000600007c02 */ /* 0x000fce0008000f00 */
.L_x_144:
[----:B-1----:R1:W2:Y:S02]  /*7720*/  SYNCS.PHASECHK.TRANS64.TRYWAIT P0, [R0+URZ], R3 ;  /* 0x00000003000075a7 */ /* 0x0022a400080011ff */
[----:B--2---:R-:W-:Y:S05]  /*7730*/  @!P0 NANOSLEEP.SYNCS 0x989680 ;  /* 0x009896800000895d */ /* 0x004fea0003900000 */
[----:B------:R-:W2:Y:S02]  /*7740*/  @!P0 SYNCS.PHASECHK.TRANS64 P0, [R0+URZ], R3 ;  /* 0x00000003000085a7 */ /* 0x000ea400080010ff */
[----:B--2---:R-:W-:Y:S05]  /*7750*/  @!P0 BRA `(.L_x_144) ;  /* 0xfffffffc00f08947 */ /* 0x004fea000383ffff */
[----:B------:R-:W-:Y:S05]  /*7760*/  BRA `(.L_x_145) ;  /* 0xffffffc000ec7947 */ /* 0x000fea000383ffff */
.L_x_65:
[----:B-1----:R-:W-:-:S07]  /*7770*/  MOV R0, UR7 ;  /* 0x0000000700007c02 */ /* 0x002fce0008000f00 */
.L_x_146:
[----:B-1----:R1:W2:Y:S02]  /*7780*/  SYNCS.PHASECHK.TRANS64.TRYWAIT P0, [R0+URZ], R2 ;  /* 0x00000002000075a7 */ /* 0x0022a400080011ff */
[----:B--2---:R-:W-:Y:S05]  /*7790*/  @!P0 NANOSLEEP.SYNCS 0x989680 ;  /* 0x009896800000895d */ /* 0x004fea0003900000 */
[----:B------:R-:W2:Y:S02]  /*77a0*/  @!P0 SYNCS.PHASECHK.TRANS64 P0, [R0+URZ], R2 ;  /* 0x00000002000085a7 */ /* 0x000ea400080010ff */
[----:B--2---:R-:W-:Y:S05]  /*77b0*/  @!P0 BRA `(.L_x_146) ;  /* 0xfffffffc00f08947 */ /* 0x004fea000383ffff */
[----:B------:R-:W-:Y:S05]  /*77c0*/  BRA `(.L_x_147) ;  /* 0xffffffc000f87947 */ /* 0x000fea000383ffff */
.L_x_70:
[----:B--2---:R2:W3:Y:S02]  /*77d0*/  SYNCS.PHASECHK.TRANS64.TRYWAIT P0, [R0+URZ+0xa0], R2 ;  /* 0x0000a002000075a7 */ /* 0x0044e400080011ff */
[----:B---3--:R-:W-:Y:S05]  /*77e0*/  @!P0 NANOSLEEP.SYNCS 0x989680 ;  /* 0x009896800000895d */ /* 0x008fea0003900000 */
[----:B------:R-:W3:Y:S02]  /*77f0*/  @!P0 SYNCS.PHASECHK.TRANS64 P0, [R0+URZ+0xa0], R2 ;  /* 0x0000a002000085a7 */ /* 0x000ee400080010ff */
[----:B---3--:R-:W-:Y:S05]  /*7800*/  @!P0 BRA `(.L_x_70) ;  /* 0xfffffffc00f08947 */ /* 0x008fea000383ffff */
[----:B------:R-:W-:Y:S05]  /*7810*/  BRA `(.L_x_148) ;  /* 0xffffffc400f07947 */ /* 0x000fea000383ffff */
.L_x_73:
[----:B------:R-:W-:Y:S07]  /*7820*/  MOV R0, UR7 ;  /* 0x0000000700007c02 */ /* 0x000fee0008000f00 */
.L_x_149:
[----:B--2---:R2:W3:Y:S02]  /*7830*/  SYNCS.PHASECHK.TRANS64.TRYWAIT P0, [R0+URZ+0x98], R2 ;  /* 0x00009802000075a7 */ /* 0x0044e400080011ff */
[----:B---3--:R-:W-:Y:S05]  /*7840*/  @!P0 NANOSLEEP.SYNCS 0x989680 ;  /* 0x009896800000895d */ /* 0x008fea0003900000 */
[----:B------:R-:W3:Y:S02]  /*7850*/  @!P0 SYNCS.PHASECHK.TRANS64 P0, [R0+URZ+0x98], R2 ;  /* 0x00009802000085a7 */ /* 0x000ee400080010ff */
[----:B---3--:R-:W-:Y:S05]  /*7860*/  @!P0 BRA `(.L_x_149) ;  /* 0xfffffffc00f08947 */ /* 0x008fea000383ffff */
[----:B------:R-:W-:Y:S05]  /*7870*/  BRA `(.L_x_72) ;  /* 0xffffffc800d07947 */ /* 0x000fea000383ffff */
.L_x_76:
[----:B------:R-:W-:Y:S07]  /*7880*/  MOV R0, UR15 ;  /* 0x0000000f00007c02 */ /* 0x000fee0008000f00 */
.L_x_150:
[----:B-1----:R1:W2:Y:S02]  /*7890*/  SYNCS.PHASECHK.TRANS64.TRYWAIT P0, [R0+URZ+0x78], R9 ;  /* 0x00007809000075a7 */ /* 0x0022a400080011ff */
[----:B--2---:R-:W-:Y:S05]  /*78a0*/  @!P0 NANOSLEEP.SYNCS 0x989680 ;  /* 0x009896800000895d */ /* 0x004fea0003900000 */
[----:B------:R-:W2:Y:S02]  /*78b0*/  @!P0 SYNCS.PHASECHK.TRANS64 P0, [R0+URZ+0x78], R9 ;  /* 0x00007809000085a7 */ /* 0x000ea400080010ff */
[----:B--2---:R-:W-:Y:S05]  /*78c0*/  @!P0 BRA `(.L_x_150) ;  /* 0xfffffffc00f08947 */ /* 0x004fea000383ffff */
[----:B------:R-:W-:Y:S05]  /*78d0*/  BRA `(.L_x_151) ;  /* 0xffffffcc00487947 */ /* 0x000fea000383ffff */
.L_x_77:
[----:B------:R-:W-:Y:S07]  /*78e0*/  MOV R0, UR13 ;  /* 0x0000000d00007c02 */ /* 0x000fee0008000f00 */
.L_x_152:
[----:B-1----:R1:W2:Y:S02]  /*78f0*/  SYNCS.PHASECHK.TRANS64.TRYWAIT P0, [R0+URZ+0x78], R14 ;  /* 0x0000780e000075a7 */ /* 0x0022a400080011ff */
[----:B--2---:R-:W-:Y:S05]  /*7900*/  @!P0 NANOSLEEP.SYNCS 0x989680 ;  /* 0x009896800000895d */ /* 0x004fea0003900000 */
[----:B------:R-:W2:Y:S02]  /*7910*/  @!P0 SYNCS.PHASECHK.TRANS64 P0, [R0+URZ+0x78], R14 ;  /* 0x0000780e000085a7 */ /* 0x000ea400080010ff */
[----:B--2---:R-:W-:Y:S05]  /*7920*/  @!P0 BRA `(.L_x_152) ;  /* 0xfffffffc00f08947 */ /* 0x004fea000383ffff */
[----:B------:R-:W-:Y:S05]  /*7930*/  BRA `(.L_x_153) ;  /* 0xffffffcc00e87947 */ /* 0x000fea000383ffff */
.L_x_79:
[----:B------:R-:W-:-:S07]  /*7940*/  MOV R0, UR4 ;  /* 0x0000000400007c02 */ /* 0x000fce0008000f00 */
.L_x_154:
[----:B-1----:R1:W3:Y:S02]  /*7950*/  SYNCS.PHASECHK.TRANS64.TRYWAIT P0, [R0+URZ], R2 ;  /* 0x00000002000075a7 */ /* 0x0022e400080011ff */
[----:B---3--:R-:W-:Y:S05]  /*7960*/  @!P0 NANOSLEEP.SYNCS 0x989680 ;  /* 0x009896800000895d */ /* 0x008fea0003900000 */
[----:B------:R-:W3:Y:S02]  /*7970*/  @!P0 SYNCS.PHASECHK.TRANS64 P0, [R0+URZ], R2 ;  /* 0x00000002000085a7 */ /* 0x000ee400080010ff */
[----:B---3--:R-:W-:Y:S05]  /*7980*/  @!P0 BRA `(.L_x_154) ;  /* 0xfffffffc00f08947 */ /* 0x008fea000383ffff */
[----:B------:R-:W-:Y:S05]  /*7990*/  BRA `(.L_x_155) ;  /* 0xffffffd000747947 */ /* 0x000fea000383ffff */
.L_x_80:
[----:B------:R-:W-:-:S07]  /*79a0*/  MOV R0, UR4 ;  /* 0x0000000400007c02 */ /* 0x000fce0008000f00 */
.L_x_156:
[----:B-1----:R1:W3:Y:S02]  /*79b0*/  SYNCS.PHASECHK.TRANS64.TRYWAIT P0, [R0+URZ], R2 ;  /* 0x00000002000075a7 */ /* 0x0022e400080011ff */
[----:B---3--:R-:W-:Y:S05]  /*79c0*/  @!P0 NANOSLEEP.SYNCS 0x989680 ;  /* 0x009896800000895d */ /* 0x008fea0003900000 */
[----:B------:R-:W3:Y:S02]  /*79d0*/  @!P0 SYNCS.PHASECHK.TRANS64 P0, [R0+URZ], R2 ;  /* 0x00000002000085a7 */ /* 0x000ee400080010ff */
[----:B---3--:R-:W-:Y:S05]  /*79e0*/  @!P0 BRA `(.L_x_156) ;  /* 0xfffffffc00f08947 */ /* 0x008fea000383ffff */
[----:B------:R-:W-:Y:S05]  /*79f0*/  BRA `(.L_x_157) ;  /* 0xffffffd000807947 */ /* 0x000fea000383ffff */
.L_x_82:
[----:B--2---:R2:W4:Y:S02]  /*7a00*/  SYNCS.PHASECHK.TRANS64.TRYWAIT P0, [R0+URZ+0xa0], R2 ;  /* 0x0000a002000075a7 */ /* 0x00452400080011ff */
[----:B----4-:R-:W-:Y:S05]  /*7a10*/  @!P0 NANOSLEEP.SYNCS 0x989680 ;  /* 0x009896800000895d */ /* 0x010fea0003900000 */
[----:B------:R-:W4:Y:S02]  /*7a20*/  @!P0 SYNCS.PHASECHK.TRANS64 P0, [R0+URZ+0xa0], R2 ;  /* 0x0000a002000085a7 */ /* 0x000f2400080010ff */
[----:B----4-:R-:W-:Y:S05]  /*7a30*/  @!P0 BRA `(.L_x_82) ;  /* 0xfffffffc00f08947 */ /* 0x010fea000383ffff */
[----:B------:R-:W-:Y:S05]  /*7a40*/  BRA `(.L_x_158) ;  /* 0xffffffd400747947 */ /* 0x000fea000383ffff */
.L_x_92:
[----:B-1----:R1:W3:Y:S02]  /*7a50*/  SYNCS.PHASECHK.TRANS64.TRYWAIT P1, [R2+URZ+0x60], R0 ;  /* 0x00006000020075a7 */ /* 0x0022e400080211ff */
[----:B---3--:R-:W-:Y:S05]  /*7a60*/  @!P1 NANOSLEEP.SYNCS 0x989680 ;  /* 0x009896800000995d */ /* 0x008fea0003900000 */
[----:B------:R-:W3:Y:S02]  /*7a70*/  @!P1 SYNCS.PHASECHK.TRANS64 P1, [R2+URZ+0x60], R0 ;  /* 0x00006000020095a7 */ /* 0x000ee400080210ff */
[----:B---3--:R-:W-:Y:S05]  /*7a80*/  @!P1 BRA `(.L_x_92) ;  /* 0xfffffffc00f09947 */ /* 0x008fea000383ffff */
[----:B------:R-:W-:Y:S05]  /*7a90*/  BRA `(.L_x_91) ;  /* 0xffffffe000847947 */ /* 0x000fea000383ffff */
.L_x_94:
[----:B--2---:R2:W3:Y:S02]  /*7aa0*/  SYNCS.PHASECHK.TRANS64.TRYWAIT P0, [R82+URZ+0xc0], R3 ;  /* 0x0000c003520075a7 */ /* 0x0044e400080011ff */
[----:B---3--:R-:W-:Y:S05]  /*7ab0*/  @!P0 NANOSLEEP.SYNCS 0x989680 ;  /* 0x009896800000895d */ /* 0x008fea0003900000 */
[----:B------:R-:W3:Y:S02]  /*7ac0*/  @!P0 SYNCS.PHASECHK.TRANS64 P0, [R82+URZ+0xc0], R3 ;  /* 0x0000c003520085a7 */ /* 0x000ee400080010ff */
[----:B---3--:R-:W-:Y:S05]  /*7ad0*/  @!P0 BRA `(.L_x_94) ;  /* 0xfffffffc00f08947 */ /* 0x008fea000383ffff */
[----:B------:R-:W-:Y:S05]  /*7ae0*/  BRA `(.L_x_93) ;  /* 0xffffffe000fc7947 */ /* 0x000fea000383ffff */
.L_x_105:
[----:B-1----:R1:W2:Y:S02]  /*7af0*/  SYNCS.PHASECHK.TRANS64.TRYWAIT P0, [R2+URZ+0x60], R83 ;  /* 0x00006053020075a7 */ /* 0x0022a400080011ff */
[----:B--2---:R-:W-:Y:S05]  /*7b00*/  @!P0 NANOSLEEP.SYNCS 0x989680 ;  /* 0x009896800000895d */ /* 0x004fea0003900000 */
[----:B------:R-:W2:Y:S02]  /*7b10*/  @!P0 SYNCS.PHASECHK.TRANS64 P0, [R2+URZ+0x60], R83 ;  /* 0x00006053020085a7 */ /* 0x000ea400080010ff */
[----:B--2---:R-:W-:Y:S05]  /*7b20*/  @!P0 BRA `(.L_x_105) ;  /* 0xfffffffc00f08947 */ /* 0x004fea000383ffff */
[----:B------:R-:W-:Y:S05]  /*7b30*/  BRA `(.L_x_104) ;  /* 0xffffffe800c47947 */ /* 0x000fea000383ffff */
        .weak           $__internal_0_$__cuda_sm10x_tcgen05_guardrail_trap_col_being_dealloced_not_returned_by_alloc
        .type           $__internal_0_$__cuda_sm10x_tcgen05_guardrail_trap_col_being_dealloced_not_returned_by_alloc,@function
        .size           $__internal_0_$__cuda_sm10x_tcgen05_guardrail_trap_col_being_dealloced_not_returned_by_alloc,($__internal_1_$__cuda_sm10x_tcgen05_guardrail_trap_phase_invalid_during_alloc - $__internal_0_$__cuda_sm10x_tcgen05_guardrail_trap_col_being_dealloced_not_returned_by_alloc)
$__internal_0_$__cuda_sm10x_tcgen05_guardrail_trap_col_being_dealloced_not_returned_by_alloc:
[----:B------:R-:W-:Y:S05]  /*7b40*/  BPT.TRAP 0x1 ;  /* 0x000000040000795c */ /* 0x000fea0000300000 */
[----:B------:R-:W-:-:S04]  /*7b50*/  HFMA2 R3, -RZ, RZ, 0, 0 ;  /* 0x00000000ff037431 */ /* 0x000fc800000001ff */
[----:B------:R-:W-:Y:S05]  /*7b60*/  RET.REL.NODEC R2 `(_ZN7cutlass13device_kernelINS_4gemm6kernel13GemmUniversalIN4cute5tupleIJiiiiEEENS1_10collective13CollectiveMmaINS1_35MainloopSm100TmaUmmaWarpSpecializedILi6ELi2ELi4ENS5_IJNS4_1CILi1EEESB_SB_EEEEENS5_IJNSA_ILi64EEESE_SE_EEEfNS5_IJlSB_lEEEfNS5_IJSB_llEEENS4_8TiledMMAINS4_8MMA_AtomIJNS4_17SM100_MMA_TF32_SSINS_10tfloat32_tESL_fLi64ELi64ELNS4_4UMMA5MajorE0ELSN_1ELNSM_7ScaleInE0ELSO_0EEEEEENS4_6LayoutISC_NS5_IJNSA_ILi0EEESS_SS_EEEEENS5_IJNS4_10UnderscoreESV_SV_EEEEENS4_13SM90_TMA_LOADENS4_14ComposedLayoutINS4_7SwizzleILi3ELi4ELi3EEENS4_18smem_ptr_flag_bitsILi32EEENSR_INS5_IJNSA_ILi8EEENSA_ILi32EEEEEENS5_IJS15_SB_EEEEEEEvNS4_8identityESY_NSZ_INS10_ILi2ELi5ELi2EEES13_NSR_INS5_IJS15_NSA_ILi4EEEEEENS5_IJSB_S15_EEEEEEEvS1A_EENS_8epilogue10collective18CollectiveEpilogueINS1I_23Sm100TmaWarpSpecializedILi3ELi2ELi16ELb1ELb0EEEJSF_NS5_IJNSR_ISE_SB_EENSR_IS15_SB_EEEEEfSG_fSG_NS1I_6fusion15FusionCallbacksIS1M_NS1Q_17LinearCombinationIffffLNS_15FloatRoundStyleE2EEESF_S1P_JEEENS4_5SM1004TMEM4LOAD26SM100_TMEM_LOAD_16dp128b8xESY_S19_NS4_17SM75_U32x4_LDSM_NENS4_14SM90_TMA_STOREES19_NS4_17SM90_U32x4_STSM_NENS4_39AutoVectorizingCopyWithAssumedAlignmentILi128EEEEEEvvEEEEvNT_6ParamsE) ;  /* 0xffffff8402247950 */ /* 0x000fea0003c3ffff */
        .weak           $__internal_1_$__cuda_sm10x_tcgen05_guardrail_trap_phase_invalid_during_alloc
        .type           $__internal_1_$__cuda_sm10x_tcgen05_guardrail_trap_phase_invalid_during_alloc,@function
        .size           $__internal_1_$__cuda_sm10x_tcgen05_guardrail_trap_phase_invalid_during_alloc,($__internal_2_$__cuda_sm10x_tcgen05_guardrail_trap_unallocated_columns_being_dealloced - $__internal_1_$__cuda_sm10x_tcgen05_guardrail_trap_phase_invalid_during_alloc)
$__internal_1_$__cuda_sm10x_tcgen05_guardrail_trap_phase_invalid_during_alloc:
[----:B------:R-:W-:Y:S05]  /*7b70*/  BPT.TRAP 0x1 ;  /* 0x000000040000795c */ /* 0x000fea0000300000 */
[----:B------:R-:W-:-:S04]  /*7b80*/  MOV R3, 0x0 ;  /* 0x0000000000037802 */ /* 0x000fc80000000f00 */
[----:B------:R-:W-:Y:S05]  /*7b90*/  RET.REL.NODEC R2 `(_ZN7cutlass13device_kernelINS_4gemm6kernel13GemmUniversalIN4cute5tupleIJiiiiEEENS1_10collective13CollectiveMmaINS1_35MainloopSm100TmaUmmaWarpSpecializedILi6ELi2ELi4ENS5_IJNS4_1CILi1EEESB_SB_EEEEENS5_IJNSA_ILi64EEESE_SE_EEEfNS5_IJlSB_lEEEfNS5_IJSB_llEEENS4_8TiledMMAINS4_8MMA_AtomIJNS4_17SM100_MMA_TF32_SSINS_10tfloat32_tESL_fLi64ELi64ELNS4_4UMMA5MajorE0ELSN_1ELNSM_7ScaleInE0ELSO_0EEEEEENS4_6LayoutISC_NS5_IJNSA_ILi0EEESS_SS_EEEEENS5_IJNS4_10UnderscoreESV_SV_EEEEENS4_13SM90_TMA_LOADENS4_14ComposedLayoutINS4_7SwizzleILi3ELi4ELi3EEENS4_18smem_ptr_flag_bitsILi32EEENSR_INS5_IJNSA_ILi8EEENSA_ILi32EEEEEENS5_IJS15_SB_EEEEEEEvNS4_8identityESY_NSZ_INS10_ILi2ELi5ELi2EEES13_NSR_INS5_IJS15_NSA_ILi4EEEEEENS5_IJSB_S15_EEEEEEEvS1A_EENS_8epilogue10collective18CollectiveEpilogueINS1I_23Sm100TmaWarpSpecializedILi3ELi2ELi16ELb1ELb0EEEJSF_NS5_IJNSR_ISE_SB_EENSR_IS15_SB_EEEEEfSG_fSG_NS1I_6fusion15FusionCallbacksIS1M_NS1Q_17LinearCombinationIffffLNS_15FloatRoundStyleE2EEESF_S1P_JEEENS4_5SM1004TMEM4LOAD26SM100_TMEM_LOAD_16dp128b8xESY_S19_NS4_17SM75_U32x4_LDSM_NENS4_14SM90_TMA_STOREES19_NS4_17SM90_U32x4_STSM_NENS4_39AutoVectorizingCopyWithAssumedAlignmentILi128EEEEEEvvEEEEvNT_6ParamsE) ;  /* 0xffffff8402187950 */ /* 0x000fea0003c3ffff */
        .weak           $__internal_2_$__cuda_sm10x_tcgen05_guardrail_trap_unallocated_columns_being_dealloced
        .type           $__internal_2_$__cuda_sm10x_tcgen05_guardrail_trap_unallocated_columns_being_dealloced,@function
        .size           $__internal_2_$__cuda_sm10x_tcgen05_guardrail_trap_unallocated_columns_being_dealloced,(.L_x_160 - $__internal_2_$__cuda_sm10x_tcgen05_guardrail_trap_unallocated_columns_being_dealloced)
$__internal_2_$__cuda_sm10x_tcgen05_guardrail_trap_unallocated_columns_being_dealloced:
[----:B------:R-:W-:Y:S05]  /*7ba0*/  BPT.TRAP 0x1 ;  /* 0x000000040000795c */ /* 0x000fea0000300000 */
[----:B------:R-:W-:-:S04]  /*7bb0*/  HFMA2 R3, -RZ, RZ, 0, 0 ;  /* 0x00000000ff037431 */ /* 0x000fc800000001ff */
[----:B------:R-:W-:Y:S05]  /*7bc0*/  RET.REL.NODEC R2 `(_ZN7cutlass13device_kernelINS_4gemm6kernel13GemmUniversalIN4cute5tupleIJiiiiEEENS1_10collective13CollectiveMmaINS1_35MainloopSm100TmaUmmaWarpSpecializedILi6ELi2ELi4ENS5_IJNS4_1CILi1EEESB_SB_EEEEENS5_IJNSA_ILi64EEESE_SE_EEEfNS5_IJlSB_lEEEfNS5_IJSB_llEEENS4_8TiledMMAINS4_8MMA_AtomIJNS4_17SM100_MMA_TF32_SSINS_10tfloat32_tESL_fLi64ELi64ELNS4_4UMMA5MajorE0ELSN_1ELNSM_7ScaleInE0ELSO_0EEEEEENS4_6LayoutISC_NS5_IJNSA_ILi0EEESS_SS_EEEEENS5_IJNS4_10UnderscoreESV_SV_EEEEENS4_13SM90_TMA_LOADENS4_14ComposedLayoutINS4_7SwizzleILi3ELi4ELi3EEENS4_18smem_ptr_flag_bitsILi32EEENSR_INS5_IJNSA_ILi8EEENSA_ILi32EEEEEENS5_IJS15_SB_EEEEEEEvNS4_8identityESY_NSZ_INS10_ILi2ELi5ELi2EEES13_NSR_INS5_IJS15_NSA_ILi4EEEEEENS5_IJSB_S15_EEEEEEEvS1A_EENS_8epilogue10collective18CollectiveEpilogueINS1I_23Sm100TmaWarpSpecializedILi3ELi2ELi16ELb1ELb0EEEJSF_NS5_IJNSR_ISE_SB_EENSR_IS15_SB_EEEEEfSG_fSG_NS1I_6fusion15FusionCallbacksIS1M_NS1Q_17LinearCombinationIffffLNS_15FloatRoundStyleE2EEESF_S1P_JEEENS4_5SM1004TMEM4LOAD26SM100_TMEM_LOAD_16dp128b8xESY_S19_NS4_17SM75_U32x4_LDSM_NENS4_14SM90_TMA_STOREES19_NS4_17SM90_U32x4_STSM_NENS4_39AutoVectorizingCopyWithAssumedAlignmentILi128EEEEEEvvEEEEvNT_6ParamsE) ;  /* 0xffffff84020c7950 */ /* 0x000fea0003c3ffff */
.L_x_159:
[----:B------:R-:W-:-:S00]  /*7bd0*/  BRA `(.L_x_159) ;  /* 0xfffffffc00fc7947 */ /* 0x000fc0000383ffff */
[----:B------:R-:W-:-:S00]  /*7be0*/  NOP ;  /* 0x0000000000007918 */ /* 0x000fc00000000000 */
        /* <DEDUP_REMOVED lines=9> */
.L_x_160:


//--------------------- .nv.global.init           --------------------------
	.section	.nv.global.init,"aw",@progbits
.nv.global.init:
	.type		$str$27,@object
	.size		$str$27,($str$28 - $str$27)
$str$27:
        /*0000*/ 	.byte	0x28, 0x61, 0x64, 0x64, 0x72, 0x65, 0x73, 0x73, 0x20, 0x26, 0x20, 0x6d, 0x61, 0x73, 0x6b, 0x29
        /*0010*/ 	.byte	0x20, 0x3d, 0x3d, 0x20, 0x30, 0x00
	.type		$str$28,@object
	.size		$str$28,($str$26 - $str$28)
$str$28:
        /*0016*/ 	.byte	0x2f, 0x74, 0x6d, 0x70, 0x2f, 0x63, 0x75, 0x74, 0x6c, 0x61, 0x73, 0x73, 0x5f, 0x73, 0x77, 0x65
        /*0026*/ 	.byte	0x65, 0x70, 0x5f, 0x73, 0x72, 0x63, 0x2f, 0x69, 0x6e, 0x63, 0x6c, 0x75, 0x64, 0x65, 0x2f, 0x63
        /*0036*/ 	.byte	0x75, 0x74, 0x65, 0x2f, 0x70, 0x6f, 0x69, 0x6e, 0x74, 0x65, 0x72, 0x5f, 0x66, 0x6c, 0x61, 0x67
        /*0046*/ 	.byte	0x67, 0x65, 0x64, 0x2e, 0x68, 0x70, 0x70, 0x00
	.type		$str$26,@object
	.size		$str$26,($str$25 - $str$26)
$str$26:
        /*004e*/ 	.byte	0x2f, 0x74, 0x6d, 0x70, 0x2f, 0x63, 0x75, 0x74, 0x6c, 0x61, 0x73, 0x73, 0x5f, 0x73, 0x77, 0x65
        /*005e*/ 	.byte	0x65, 0x70, 0x5f, 0x73, 0x72, 0x63, 0x2f, 0x69, 0x6e, 0x63, 0x6c, 0x75, 0x64, 0x65, 0x2f, 0x63
        /*006e*/ 	.byte	0x75, 0x74, 0x65, 0x2f, 0x61, 0x74, 0x6f, 0x6d, 0x2f, 0x63, 0x6f, 0x70, 0x79, 0x5f, 0x74, 0x72
        /*007e*/ 	.byte	0x61, 0x69, 0x74, 0x73, 0x5f, 0x73, 0x6d, 0x31, 0x30, 0x30, 0x2e, 0x68, 0x70, 0x70, 0x00
	.type		$str$25,@object
	.size		$str$25,(__unnamed_1 - $str$25)
$str$25:
        /*008d*/ 	.byte	0x28, 0x28, 0x75, 0x69, 0x6e, 0x74, 0x33, 0x32, 0x5f, 0x74, 0x28, 0x74, 0x68, 0x72, 0x65, 0x61
        /*009d*/ 	.byte	0x64, 0x49, 0x64, 0x78, 0x2e, 0x78, 0x29, 0x20, 0x2f, 0x20, 0x33, 0x32, 0x29, 0x20, 0x25, 0x20
        /*00ad*/ 	.byte	0x34, 0x29, 0x20, 0x3d, 0x3d, 0x20, 0x28, 0x28, 0x28, 0x74, 0x6d, 0x65, 0x6d, 0x5f, 0x61, 0x64
        /*00bd*/ 	.byte	0x64, 0x72, 0x20, 0x3e, 0x3e, 0x20, 0x31, 0x36, 0x29, 0x20, 0x2f, 0x20, 0x33, 0x32, 0x29, 0x20
        /*00cd*/ 	.byte	0x25, 0x20, 0x34, 0x29, 0x00
	.type		__unnamed_1,@object
	.size		__unnamed_1,(__unnamed_2 - __unnamed_1)
__unnamed_1:
        /*00d2*/ 	.byte	0x61, 0x75, 0x74, 0x6f, 0x20, 0x63, 0x75, 0x74, 0x65, 0x3a, 0x3a, 0x61, 0x73, 0x5f, 0x70, 0x6f
        /* <DEDUP_REMOVED lines=23> */
        /*0252*/ 	.byte	0x3c, 0x32, 0x30, 0x34, 0x38, 0x3e, 0x3e, 0x3e, 0x3e, 0x5d, 0x00
	.type		__unnamed_2,@object
	.size		__unnamed_2,(.L_2 - __unnamed_2)
__unnamed_2:
        /* <DEDUP_REMOVED lines=45> */
        /*052d*/ 	.byte	0x3e, 0x3e, 0x3e, 0x5d, 0x00
.L_2:


//--------------------- .nv.shared._ZN7cutlass13device_kernelINS_4gemm6kernel13GemmUniversalIN4cute5tupleIJiiiiEEENS1_10collective13CollectiveMmaINS1_35MainloopSm100TmaUmmaWarpSpecializedILi6ELi2ELi4ENS5_IJNS4_1CILi1EEESB_SB_EEEEENS5_IJNSA_ILi64EEESE_SE_EEEfNS5_IJlSB_lEEEfNS5_IJSB_llEEENS4_8TiledMMAINS4_8MMA_AtomIJNS4_17SM100_MMA_TF32_SSINS_10tfloat32_tESL_fLi64ELi64ELNS4_4UMMA5MajorE0ELSN_1ELNSM_7ScaleInE0ELSO_0EEEEEENS4_6LayoutISC_NS5_IJNSA_ILi0EEESS_SS_EEEEENS5_IJNS4_10UnderscoreESV_SV_EEEEENS4_13SM90_TMA_LOADENS4_14ComposedLayoutINS4_7SwizzleILi3ELi4ELi3EEENS4_18smem_ptr_flag_bitsILi32EEENSR_INS5_IJNSA_ILi8EEENSA_ILi32EEEEEENS5_IJS15_SB_EEEEEEEvNS4_8identityESY_NSZ_INS10_ILi2ELi5ELi2EEES13_NSR_INS5_IJS15_NSA_ILi4EEEEEENS5_IJSB_S15_EEEEEEEvS1A_EENS_8epilogue10collective18CollectiveEpilogueINS1I_23Sm100TmaWarpSpecializedILi3ELi2ELi16ELb1ELb0EEEJSF_NS5_IJNSR_ISE_SB_EENSR_IS15_SB_EEEEEfSG_fSG_NS1I_6fusion15FusionCallbacksIS1M_NS1Q_17LinearCombinationIffffLNS_15FloatRoundStyleE2EEESF_S1P_JEEENS4_5SM1004TMEM4LOAD26SM100_TMEM_LOAD_16dp128b8xESY_S19_NS4_17SM75_U32x4_LDSM_NENS4_14SM90_TMA_STOREES19_NS4_17SM90_U32x4_STSM_NENS4_39AutoVectorizingCopyWithAssumedAlignmentILi128EEEEEEvvEEEEvNT_6ParamsE --------------------------
	.section	.nv.shared._ZN7cutlass13device_kernelINS_4gemm6kernel13GemmUniversalIN4cute5tupleIJiiiiEEENS1_10collective13CollectiveMmaINS1_35MainloopSm100TmaUmmaWarpSpecializedILi6ELi2ELi4ENS5_IJNS4_1CILi1EEESB_SB_EEEEENS5_IJNSA_ILi64EEESE_SE_EEEfNS5_IJlSB_lEEEfNS5_IJSB_llEEENS4_8TiledMMAINS4_8MMA_AtomIJNS4_17SM100_MMA_TF32_SSINS_10tfloat32_tESL_fLi64ELi64ELNS4_4UMMA5MajorE0ELSN_1ELNSM_7ScaleInE0ELSO_0EEEEEENS4_6LayoutISC_NS5_IJNSA_ILi0EEESS_SS_EEEEENS5_IJNS4_10UnderscoreESV_SV_EEEEENS4_13SM90_TMA_LOADENS4_14ComposedLayoutINS4_7SwizzleILi3ELi4ELi3EEENS4_18smem_ptr_flag_bitsILi32EEENSR_INS5_IJNSA_ILi8EEENSA_ILi32EEEEEENS5_IJS15_SB_EEEEEEEvNS4_8identityESY_NSZ_INS10_ILi2ELi5ELi2EEES13_NSR_INS5_IJS15_NSA_ILi4EEEEEENS5_IJSB_S15_EEEEEEEvS1A_EENS_8epilogue10collective18CollectiveEpilogueINS1I_23Sm100TmaWarpSpecializedILi3ELi2ELi16ELb1ELb0EEEJSF_NS5_IJNSR_ISE_SB_EENSR_IS15_SB_EEEEEfSG_fSG_NS1I_6fusion15FusionCallbacksIS1M_NS1Q_17LinearCombinationIffffLNS_15FloatRoundStyleE2EEESF_S1P_JEEENS4_5SM1004TMEM4LOAD26SM100_TMEM_LOAD_16dp128b8xESY_S19_NS4_17SM75_U32x4_LDSM_NENS4_14SM90_TMA_STOREES19_NS4_17SM90_U32x4_STSM_NENS4_39AutoVectorizingCopyWithAssumedAlignmentILi128EEEEEEvvEEEEvNT_6ParamsE,"aw",@nobits
	.sectionflags	@""
	.align	16
	.zero		1024


//--------------------- .nv.shared.reserved.0     --------------------------
	.section	.nv.shared.reserved.0,"aw",@nobits
	.weak		__nv_reservedSMEM_offset_0_alias
	.size		__nv_reservedSMEM_offset_0_alias, 0, 64
	.other		__nv_reservedSMEM_offset_0_alias,@"STO_CUDA_RESERVED_SHARED STV_DEFAULT"
__nv_reservedSMEM_offset_0_alias:
	.zero		0
.nv.shared.reserved.0:
	.zero		64
	.weak		__nv_reservedSMEM_tcgen05_partition
	.type		__nv_reservedSMEM_tcgen05_partition,@object
	.size		__nv_reservedSMEM_tcgen05_partition,(.L_0 - __nv_reservedSMEM_tcgen05_partition)
__nv_reservedSMEM_tcgen05_partition:
	.zero		32
.L_0:


//--------------------- .nv.global                --------------------------
	.section	.nv.global,"aw",@nobits
.nv.global:
	.type		_ZN40_INTERNAL_5fe944bb_4_k_cu_7b91e521_300824cute1_E,@object
	.size		_ZN40_INTERNAL_5fe944bb_4_k_cu_7b91e521_300824cute1_E,(_ZN40_INTERNAL_5fe944bb_4_k_cu_7b91e521_300824cuda3std3__45__cpo6cbeginE - _ZN40_INTERNAL_5fe944bb_4_k_cu_7b91e521_300824cute1_E)
_ZN40_INTERNAL_5fe944bb_4_k_cu_7b91e521_300824cute1_E:
	.zero		1
	.type		_ZN40_INTERNAL_5fe944bb_4_k_cu_7b91e521_300824cuda3std3__45__cpo6cbeginE,@object
	.size		_ZN40_INTERNAL_5fe944bb_4_k_cu_7b91e521_300824cuda3std3__45__cpo6cbeginE,(_ZN40_INTERNAL_5fe944bb_4_k_cu_7b91e521_300824cuda3std3__48in_placeE - _ZN40_INTERNAL_5fe944bb_4_k_cu_7b91e521_300824cuda3std3__45__cpo6cbeginE)
_ZN40_INTERNAL_5fe944bb_4_k_cu_7b91e521_300824cuda3std3__45__cpo6cbeginE:
	.zero		1
	.type		_ZN40_INTERNAL_5fe944bb_4_k_cu_7b91e521_300824cuda3std3__48in_placeE,@object
	.size		_ZN40_INTERNAL_5fe944bb_4_k_cu_7b91e521_300824cuda3std3__48in_placeE,(_ZN40_INTERNAL_5fe944bb_4_k_cu_7b91e521_300824cuda3std6ranges3__45__cpo9iter_moveE - _ZN40_INTERNAL_5fe944bb_4_k_cu_7b91e521_300824cuda3std3__48in_placeE)
_ZN40_INTERNAL_5fe944bb_4_k_cu_7b91e521_300824cuda3std3__48in_placeE:
	.zero		1
	.type		_ZN40_INTERNAL_5fe944bb_4_k_cu_7b91e521_300824cuda3std6ranges3__45__cpo9iter_moveE,@object
	.size		_ZN40_INTERNAL_5fe944bb_4_k_cu_7b91e521_300824cuda3std6ranges3__45__cpo9iter_moveE,(_ZN40_INTERNAL_5fe944bb_4_k_cu_7b91e521_300824cuda3std3__45__cpo5beginE - _ZN40_INTERNAL_5fe944bb_4_k_cu_7b91e521_300824cuda3std6ranges3__45__cpo9iter_moveE)
_ZN40_INTERNAL_5fe944bb_4_k_cu_7b91e521_300824cuda3std6ranges3__45__cpo9iter_moveE:
	.zero		1
	.type		_ZN40_INTERNAL_5fe944bb_4_k_cu_7b91e521_300824cuda3std3__45__cpo5beginE,@object
	.size		_ZN40_INTERNAL_5fe944bb_4_k_cu_7b91e521_300824cuda3std3__45__cpo5beginE,(_ZN40_INTERNAL_5fe944bb_4_k_cu_7b91e521_300824cuda3std3__442_GLOBAL__N__5fe944bb_4_k_cu_7b91e521_300826ignoreE - _ZN40_INTERNAL_5fe944bb_4_k_cu_7b91e521_300824cuda3std3__45__cpo5beginE)
_ZN40_INTERNAL_5fe944bb_4_k_cu_7b91e521_300824cuda3std3__45__cpo5beginE:
	.zero		1
	.type		_ZN40_INTERNAL_5fe944bb_4_k_cu_7b91e521_300824cuda3std3__442_GLOBAL__N__5fe944bb_4_k_cu_7b91e521_300826ignoreE,@object
	.size		_ZN40_INTERNAL_5fe944bb_4_k_cu_7b91e521_300824cuda3std3__442_GLOBAL__N__5fe944bb_4_k_cu_7b91e521_300826ignoreE,(_ZN40_INTERNAL_5fe944bb_4_k_cu_7b91e521_300824cute7productE - _ZN40_INTERNAL_5fe944bb_4_k_cu_7b91e521_300824cuda3std3__442_GLOBAL__N__5fe944bb_4_k_cu_7b91e521_300826ignoreE)
_ZN40_INTERNAL_5fe944bb_4_k_cu_7b91e521_300824cuda3std3__442_GLOBAL__N__5fe944bb_4_k_cu_7b91e521_300826ignoreE:
	.zero		1
	.type		_ZN40_INTERNAL_5fe944bb_4_k_cu_7b91e521_300824cute7productE,@object
	.size		_ZN40_INTERNAL_5fe944bb_4_k_cu_7b91e521_300824cute7productE,(_ZN40_INTERNAL_5fe944bb_4_k_cu_7b91e521_300824cuda3std3__45__cpo3endE - _ZN40_INTERNAL_5fe944bb_4_k_cu_7b91e521_300824cute7productE)
_ZN40_INTERNAL_5fe944bb_4_k_cu_7b91e521_300824cute7productE:
	.zero		1
	.type		_ZN40_INTERNAL_5fe944bb_4_k_cu_7b91e521_300824cuda3std3__45__cpo3endE,@object
	.size		_ZN40_INTERNAL_5fe944bb_4_k_cu_7b91e521_300824cuda3std3__45__cpo3endE,(_ZN40_INTERNAL_5fe944bb_4_k_cu_7b91e521_300824cuda3std3__419piecewise_constructE - _ZN40_INTERNAL_5fe944bb_4_k_cu_7b91e521_300824cuda3std3__45__cpo3endE)
_ZN40_INTERNAL_5fe944bb_4_k_cu_7b91e521_300824cuda3std3__45__cpo3endE:
	.zero		1
	.type		_ZN40_INTERNAL_5fe944bb_4_k_cu_7b91e521_300824cuda3std3__419piecewise_constructE,@object
	.size		_ZN40_INTERNAL_5fe944bb_4_k_cu_7b91e521_300824cuda3std3__419piecewise_constructE,(_ZN40_INTERNAL_5fe944bb_4_k_cu_7b91e521_300824cuda3std3__45__cpo4cendE - _ZN40_INTERNAL_5fe944bb_4_k_cu_7b91e521_300824cuda3std3__419piecewise_constructE)
_ZN40_INTERNAL_5fe944bb_4_k_cu_7b91e521_300824cuda3std3__419piecewise_constructE:
	.zero		1
	.type		_ZN40_INTERNAL_5fe944bb_4_k_cu_7b91e521_300824cuda3std3__45__cpo4cendE,@object
	.size		_ZN40_INTERNAL_5fe944bb_4_k_cu_7b91e521_300824cuda3std3__45__cpo4cendE,(_ZN40_INTERNAL_5fe944bb_4_k_cu_7b91e521_300824cuda3std6ranges3__45__cpo4swapE - _ZN40_INTERNAL_5fe944bb_4_k_cu_7b91e521_300824cuda3std3__45__cpo4cendE)
_ZN40_INTERNAL_5fe944bb_4_k_cu_7b91e521_300824cuda3std3__45__cpo4cendE:
	.zero		1
	.type		_ZN40_INTERNAL_5fe944bb_4_k_cu_7b91e521_300824cuda3std6ranges3__45__cpo4swapE,@object
	.size		_ZN40_INTERNAL_5fe944bb_4_k_cu_7b91e521_300824cuda3std6ranges3__45__cpo4swapE,(.L_10 - _ZN40_INTERNAL_5fe944bb_4_k_cu_7b91e521_300824cuda3std6ranges3__45__cpo4swapE)
_ZN40_INTERNAL_5fe944bb_4_k_cu_7b91e521_300824cuda3std6ranges3__45__cpo4swapE:
	.zero		1
.L_10:


//--------------------- .nv.constant0._ZN7cutlass13device_kernelINS_4gemm6kernel13GemmUniversalIN4cute5tupleIJiiiiEEENS1_10collective13CollectiveMmaINS1_35MainloopSm100TmaUmmaWarpSpecializedILi6ELi2ELi4ENS5_IJNS4_1CILi1EEESB_SB_EEEEENS5_IJNSA_ILi64EEESE_SE_EEEfNS5_IJlSB_lEEEfNS5_IJSB_llEEENS4_8TiledMMAINS4_8MMA_AtomIJNS4_17SM100_MMA_TF32_SSINS_10tfloat32_tESL_fLi64ELi64ELNS4_4UMMA5MajorE0ELSN_1ELNSM_7ScaleInE0ELSO_0EEEEEENS4_6LayoutISC_NS5_IJNSA_ILi0EEESS_SS_EEEEENS5_IJNS4_10UnderscoreESV_SV_EEEEENS4_13SM90_TMA_LOADENS4_14ComposedLayoutINS4_7SwizzleILi3ELi4ELi3EEENS4_18smem_ptr_flag_bitsILi32EEENSR_INS5_IJNSA_ILi8EEENSA_ILi32EEEEEENS5_IJS15_SB_EEEEEEEvNS4_8identityESY_NSZ_INS10_ILi2ELi5ELi2EEES13_NSR_INS5_IJS15_NSA_ILi4EEEEEENS5_IJSB_S15_EEEEEEEvS1A_EENS_8epilogue10collective18CollectiveEpilogueINS1I_23Sm100TmaWarpSpecializedILi3ELi2ELi16ELb1ELb0EEEJSF_NS5_IJNSR_ISE_SB_EENSR_IS15_SB_EEEEEfSG_fSG_NS1I_6fusion15FusionCallbacksIS1M_NS1Q_17LinearCombinationIffffLNS_15FloatRoundStyleE2EEESF_S1P_JEEENS4_5SM1004TMEM4LOAD26SM100_TMEM_LOAD_16dp128b8xESY_S19_NS4_17SM75_U32x4_LDSM_NENS4_14SM90_TMA_STOREES19_NS4_17SM90_U32x4_STSM_NENS4_39AutoVectorizingCopyWithAssumedAlignmentILi128EEEEEEvvEEEEvNT_6ParamsE --------------------------
	.section	.nv.constant0._ZN7cutlass13device_kernelINS_4gemm6kernel13GemmUniversalIN4cute5tupleIJiiiiEEENS1_10collective13CollectiveMmaINS1_35MainloopSm100TmaUmmaWarpSpecializedILi6ELi2ELi4ENS5_IJNS4_1CILi1EEESB_SB_EEEEENS5_IJNSA_ILi64EEESE_SE_EEEfNS5_IJlSB_lEEEfNS5_IJSB_llEEENS4_8TiledMMAINS4_8MMA_AtomIJNS4_17SM100_MMA_TF32_SSINS_10tfloat32_tESL_fLi64ELi64ELNS4_4UMMA5MajorE0ELSN_1ELNSM_7ScaleInE0ELSO_0EEEEEENS4_6LayoutISC_NS5_IJNSA_ILi0EEESS_SS_EEEEENS5_IJNS4_10UnderscoreESV_SV_EEEEENS4_13SM90_TMA_LOADENS4_14ComposedLayoutINS4_7SwizzleILi3ELi4ELi3EEENS4_18smem_ptr_flag_bitsILi32EEENSR_INS5_IJNSA_ILi8EEENSA_ILi32EEEEEENS5_IJS15_SB_EEEEEEEvNS4_8identityESY_NSZ_INS10_ILi2ELi5ELi2EEES13_NSR_INS5_IJS15_NSA_ILi4EEEEEENS5_IJSB_S15_EEEEEEEvS1A_EENS_8epilogue10collective18CollectiveEpilogueINS1I_23Sm100TmaWarpSpecializedILi3ELi2ELi16ELb1ELb0EEEJSF_NS5_IJNSR_ISE_SB_EENSR_IS15_SB_EEEEEfSG_fSG_NS1I_6fusion15FusionCallbacksIS1M_NS1Q_17LinearCombinationIffffLNS_15FloatRoundStyleE2EEESF_S1P_JEEENS4_5SM1004TMEM4LOAD26SM100_TMEM_LOAD_16dp128b8xESY_S19_NS4_17SM75_U32x4_LDSM_NENS4_14SM90_TMA_STOREES19_NS4_17SM90_U32x4_STSM_NENS4_39AutoVectorizingCopyWithAssumedAlignmentILi128EEEEEEvvEEEEvNT_6ParamsE,"a",@progbits
	.sectionflags	@""
	.align	4
.nv.constant0._ZN7cutlass13device_kernelINS_4gemm6kernel13GemmUniversalIN4cute5tupleIJiiiiEEENS1_10collective13CollectiveMmaINS1_35MainloopSm100TmaUmmaWarpSpecializedILi6ELi2ELi4ENS5_IJNS4_1CILi1EEESB_SB_EEEEENS5_IJNSA_ILi64EEESE_SE_EEEfNS5_IJlSB_lEEEfNS5_IJSB_llEEENS4_8TiledMMAINS4_8MMA_AtomIJNS4_17SM100_MMA_TF32_SSINS_10tfloat32_tESL_fLi64ELi64ELNS4_4UMMA5MajorE0ELSN_1ELNSM_7ScaleInE0ELSO_0EEEEEENS4_6LayoutISC_NS5_IJNSA_ILi0EEESS_SS_EEEEENS5_IJNS4_10UnderscoreESV_SV_EEEEENS4_13SM90_TMA_LOADENS4_14ComposedLayoutINS4_7SwizzleILi3ELi4ELi3EEENS4_18smem_ptr_flag_bitsILi32EEENSR_INS5_IJNSA_ILi8EEENSA_ILi32EEEEEENS5_IJS15_SB_EEEEEEEvNS4_8identityESY_NSZ_INS10_ILi2ELi5ELi2EEES13_NSR_INS5_IJS15_NSA_ILi4EEEEEENS5_IJSB_S15_EEEEEEEvS1A_EENS_8epilogue10collective18CollectiveEpilogueINS1I_23Sm100TmaWarpSpecializedILi3ELi2ELi16ELb1ELb0EEEJSF_NS5_IJNSR_ISE_SB_EENSR_IS15_SB_EEEEEfSG_fSG_NS1I_6fusion15FusionCallbacksIS1M_NS1Q_17LinearCombinationIffffLNS_15FloatRoundStyleE2EEESF_S1P_JEEENS4_5SM1004TMEM4LOAD26SM100_TMEM_LOAD_16dp128b8xESY_S19_NS4_17SM75_U32x4_LDSM_NENS4_14SM90_TMA_STOREES19_NS4_17SM90_U32x4_STSM_NENS4_39AutoVectorizingCopyWithAssumedAlignmentILi128EEEEEEvvEEEEvNT_6ParamsE:
	.zero		2944


//--------------------- SYMBOLS --------------------------

	.type		.nv.reservedSmem.offset0,@object
	.size		.nv.reservedSmem.offset0,0x4
	.type		.nv.reservedSmem.cap,@object
	.size		.nv.reservedSmem.cap,0x4
	.type		__assertfail,@function
